//
// Generated by NVIDIA NVVM Compiler
//
// Compiler Build ID: CL-36424714
// Cuda compilation tools, release 13.0, V13.0.88
// Based on NVVM 20.0.0
//

.version 9.0
.target sm_100
.address_size 64

.extern .func  (.param .b32 func_retval0) vprintf
(
	.param .b64 vprintf_param_0,
	.param .b64 vprintf_param_1
)
;
.extern .func __assertfail
(
	.param .b64 __assertfail_param_0,
	.param .b64 __assertfail_param_1,
	.param .b32 __assertfail_param_2,
	.param .b64 __assertfail_param_3,
	.param .b64 __assertfail_param_4
)
;
.global .align 1 .b8 __unnamed_1[24] = {118, 111, 105, 100, 32, 98, 114, 117, 116, 101, 70, 111, 114, 99, 101, 40, 99, 104, 97, 114, 32, 42, 41};
.global .align 1 .b8 $str[23] = {69, 110, 99, 111, 110, 116, 114, 111, 117, 32, 111, 32, 112, 97, 115, 115, 119, 111, 114, 100, 33, 10};
.global .align 1 .b8 $str$1[75] = {79, 32, 110, 195, 186, 109, 101, 114, 111, 32, 113, 117, 101, 32, 101, 115, 116, 97, 109, 111, 115, 32, 116, 101, 110, 116, 97, 110, 100, 111, 32, 101, 110, 99, 111, 110, 116, 114, 97, 114, 32, 40, 112, 97, 115, 115, 119, 111, 114, 100, 32, 110, 97, 32, 98, 97, 115, 101, 32, 100, 101, 99, 105, 109, 97, 108, 41, 58, 32, 37, 108, 108, 105, 10};
.global .align 1 .b8 $str$2[25] = {80, 97, 115, 115, 119, 111, 114, 100, 32, 101, 110, 99, 111, 110, 116, 114, 97, 100, 111, 58, 32, 37, 115, 10};
.global .align 1 .b8 $str$3[2] = {48};
.global .align 1 .b8 $str$4[27] = {47, 116, 109, 112, 47, 115, 97, 115, 115, 95, 99, 117, 95, 52, 51, 55, 97, 104, 99, 115, 122, 47, 107, 46, 99, 117};

.func  (.param .b64 func_retval0) _Z6my_powxi(
	.param .b32 _Z6my_powxi_param_0
)
{
	.reg .pred 	%p<6>;
	.reg .b32 	%r<12>;
	.reg .b64 	%rd<17>;

	ld.param.u32 	%r8, [_Z6my_powxi_param_0];
	setp.eq.s32 	%p1, %r8, 0;
	mov.b64 	%rd16, 1;
	@%p1 bra 	$L__BB0_7;
	and.b32  	%r1, %r8, 3;
	setp.lt.u32 	%p2, %r8, 4;
	mov.b64 	%rd16, 1;
	@%p2 bra 	$L__BB0_4;
	and.b32  	%r9, %r8, -4;
	neg.s32 	%r10, %r9;
	mov.b64 	%rd16, 1;
$L__BB0_3:
	mul.lo.s64 	%rd16, %rd16, 33362176;
	add.s32 	%r10, %r10, 4;
	setp.ne.s32 	%p3, %r10, 0;
	@%p3 bra 	$L__BB0_3;
$L__BB0_4:
	setp.eq.s32 	%p4, %r1, 0;
	@%p4 bra 	$L__BB0_7;
	neg.s32 	%r11, %r1;
$L__BB0_6:
	.pragma "nounroll";
	mul.lo.s64 	%rd16, %rd16, 76;
	add.s32 	%r11, %r11, 1;
	setp.ne.s32 	%p5, %r11, 0;
	@%p5 bra 	$L__BB0_6;
$L__BB0_7:
	st.param.b64 	[func_retval0], %rd16;
	ret;

}
	// .globl	_Z10bruteForcePc
.visible .entry _Z10bruteForcePc(
	.param .u64 .ptr .align 1 _Z10bruteForcePc_param_0
)
{
	.local .align 16 .b8 	__local_depot1[112];
	.reg .b64 	%SP;
	.reg .b64 	%SPL;
	.reg .pred 	%p<26>;
	.reg .b16 	%rs<6>;
	.reg .b32 	%r<156>;
	.reg .b64 	%rd<271>;

	mov.u64 	%SPL, __local_depot1;
	cvta.local.u64 	%SP, %SPL;
	ld.param.u64 	%rd41, [_Z10bruteForcePc_param_0];
	cvta.to.global.u64 	%rd1, %rd41;
	add.u64 	%rd2, %SPL, 0;
	add.u64 	%rd43, %SP, 80;
	add.u64 	%rd3, %SPL, 80;
	add.u64 	%rd44, %SP, 104;
	add.u64 	%rd4, %SPL, 104;
	mov.u32 	%r43, %ctaid.x;
	mov.u32 	%r1, %ntid.x;
	mov.u32 	%r44, %tid.x;
	mad.lo.s32 	%r45, %r43, %r1, %r44;
	cvt.u64.u32 	%rd268, %r45;
	ld.global.u8 	%rs1, [%rd1];
	setp.eq.s16 	%p1, %rs1, 0;
	mov.b32 	%r142, 0;
	@%p1 bra 	$L__BB1_3;
	mov.b32 	%r142, 0;
	mov.u64 	%rd254, %rd1;
$L__BB1_2:
	add.s64 	%rd9, %rd254, 1;
	add.s32 	%r142, %r142, 1;
	ld.global.u8 	%rs2, [%rd254+1];
	setp.eq.s16 	%p2, %rs2, 0;
	mov.u64 	%rd254, %rd9;
	@%p2 bra 	$L__BB1_3;
	bra.uni 	$L__BB1_2;
$L__BB1_3:
	setp.eq.s32 	%p3, %r142, 0;
	@%p3 bra 	$L__BB1_16;
	and.b32  	%r3, %r142, 15;
	setp.lt.u32 	%p4, %r142, 16;
	mov.b32 	%r143, 0;
	@%p4 bra 	$L__BB1_7;
	and.b32  	%r143, %r142, -16;
	neg.s32 	%r147, %r143;
	add.s64 	%rd258, %rd1, 7;
	add.s64 	%rd257, %rd2, 32;
$L__BB1_6:
	.pragma "nounroll";
	ld.global.s8 	%r48, [%rd258+-7];
	add.s32 	%r49, %r48, -47;
	ld.global.s8 	%r50, [%rd258+-6];
	add.s32 	%r51, %r50, -47;
	ld.global.s8 	%r52, [%rd258+-5];
	add.s32 	%r53, %r52, -47;
	ld.global.s8 	%r54, [%rd258+-4];
	add.s32 	%r55, %r54, -47;
	st.local.v4.u32 	[%rd257+-32], {%r49, %r51, %r53, %r55};
	ld.global.s8 	%r56, [%rd258+-3];
	add.s32 	%r57, %r56, -47;
	ld.global.s8 	%r58, [%rd258+-2];
	add.s32 	%r59, %r58, -47;
	ld.global.s8 	%r60, [%rd258+-1];
	add.s32 	%r61, %r60, -47;
	ld.global.s8 	%r62, [%rd258];
	add.s32 	%r63, %r62, -47;
	st.local.v4.u32 	[%rd257+-16], {%r57, %r59, %r61, %r63};
	ld.global.s8 	%r64, [%rd258+1];
	add.s32 	%r65, %r64, -47;
	ld.global.s8 	%r66, [%rd258+2];
	add.s32 	%r67, %r66, -47;
	ld.global.s8 	%r68, [%rd258+3];
	add.s32 	%r69, %r68, -47;
	ld.global.s8 	%r70, [%rd258+4];
	add.s32 	%r71, %r70, -47;
	st.local.v4.u32 	[%rd257], {%r65, %r67, %r69, %r71};
	ld.global.s8 	%r72, [%rd258+5];
	add.s32 	%r73, %r72, -47;
	ld.global.s8 	%r74, [%rd258+6];
	add.s32 	%r75, %r74, -47;
	ld.global.s8 	%r76, [%rd258+7];
	add.s32 	%r77, %r76, -47;
	ld.global.s8 	%r78, [%rd258+8];
	add.s32 	%r79, %r78, -47;
	st.local.v4.u32 	[%rd257+16], {%r73, %r75, %r77, %r79};
	add.s32 	%r147, %r147, 16;
	add.s64 	%rd258, %rd258, 16;
	add.s64 	%rd257, %rd257, 64;
	setp.eq.s32 	%p5, %r147, 0;
	@%p5 bra 	$L__BB1_7;
	bra.uni 	$L__BB1_6;
$L__BB1_7:
	setp.eq.s32 	%p6, %r3, 0;
	@%p6 bra 	$L__BB1_16;
	and.b32  	%r9, %r142, 7;
	setp.lt.u32 	%p7, %r3, 8;
	@%p7 bra 	$L__BB1_10;
	cvt.u64.u32 	%rd45, %r143;
	add.s64 	%rd46, %rd1, %rd45;
	ld.global.s8 	%r80, [%rd46];
	add.s32 	%r81, %r80, -47;
	mul.wide.u32 	%rd47, %r143, 4;
	add.s64 	%rd48, %rd2, %rd47;
	st.local.u32 	[%rd48], %r81;
	ld.global.s8 	%r82, [%rd46+1];
	add.s32 	%r83, %r82, -47;
	st.local.u32 	[%rd48+4], %r83;
	ld.global.s8 	%r84, [%rd46+2];
	add.s32 	%r85, %r84, -47;
	st.local.u32 	[%rd48+8], %r85;
	ld.global.s8 	%r86, [%rd46+3];
	add.s32 	%r87, %r86, -47;
	st.local.u32 	[%rd48+12], %r87;
	ld.global.s8 	%r88, [%rd46+4];
	add.s32 	%r89, %r88, -47;
	st.local.u32 	[%rd48+16], %r89;
	ld.global.s8 	%r90, [%rd46+5];
	add.s32 	%r91, %r90, -47;
	st.local.u32 	[%rd48+20], %r91;
	ld.global.s8 	%r92, [%rd46+6];
	add.s32 	%r93, %r92, -47;
	st.local.u32 	[%rd48+24], %r93;
	ld.global.s8 	%r94, [%rd46+7];
	add.s32 	%r95, %r94, -47;
	st.local.u32 	[%rd48+28], %r95;
	add.s32 	%r143, %r143, 8;
$L__BB1_10:
	setp.eq.s32 	%p8, %r9, 0;
	@%p8 bra 	$L__BB1_16;
	and.b32  	%r12, %r142, 3;
	setp.lt.u32 	%p9, %r9, 4;
	@%p9 bra 	$L__BB1_13;
	cvt.u64.u32 	%rd49, %r143;
	add.s64 	%rd50, %rd1, %rd49;
	ld.global.s8 	%r96, [%rd50];
	add.s32 	%r97, %r96, -47;
	mul.wide.u32 	%rd51, %r143, 4;
	add.s64 	%rd52, %rd2, %rd51;
	st.local.u32 	[%rd52], %r97;
	ld.global.s8 	%r98, [%rd50+1];
	add.s32 	%r99, %r98, -47;
	st.local.u32 	[%rd52+4], %r99;
	ld.global.s8 	%r100, [%rd50+2];
	add.s32 	%r101, %r100, -47;
	st.local.u32 	[%rd52+8], %r101;
	ld.global.s8 	%r102, [%rd50+3];
	add.s32 	%r103, %r102, -47;
	st.local.u32 	[%rd52+12], %r103;
	add.s32 	%r143, %r143, 4;
$L__BB1_13:
	setp.eq.s32 	%p10, %r12, 0;
	@%p10 bra 	$L__BB1_16;
	cvt.u64.u32 	%rd53, %r143;
	mul.wide.u32 	%rd54, %r143, 4;
	add.s64 	%rd256, %rd2, %rd54;
	add.s64 	%rd255, %rd1, %rd53;
	neg.s32 	%r146, %r12;
$L__BB1_15:
	.pragma "nounroll";
	ld.global.s8 	%r104, [%rd255];
	add.s32 	%r105, %r104, -47;
	st.local.u32 	[%rd256], %r105;
	add.s64 	%rd256, %rd256, 4;
	add.s64 	%rd255, %rd255, 1;
	add.s32 	%r146, %r146, 1;
	setp.ne.s32 	%p11, %r146, 0;
	@%p11 bra 	$L__BB1_15;
$L__BB1_16:
	setp.lt.s32 	%p12, %r142, 1;
	mov.b64 	%rd267, 0;
	@%p12 bra 	$L__BB1_30;
	and.b32  	%r18, %r142, 15;
	setp.lt.u32 	%p13, %r142, 16;
	mov.b64 	%rd267, 0;
	mov.u32 	%r151, %r142;
	@%p13 bra 	$L__BB1_21;
	add.s32 	%r149, %r142, -8;
	and.b32  	%r106, %r142, 2147483632;
	neg.s32 	%r148, %r106;
	mov.b64 	%rd267, 0;
$L__BB1_19:
	.pragma "nounroll";
	add.s32 	%r107, %r149, 7;
	mul.wide.u32 	%rd59, %r107, 4;
	add.s64 	%rd60, %rd2, %rd59;
	ld.local.s32 	%rd61, [%rd60];
	{ // callseq 0, 0
	.param .b32 param0;
	st.param.b32 	[param0], %r107;
	.param .b64 retval0;
	call.uni (retval0), 
	_Z6my_powxi, 
	(
	param0
	);
	ld.param.b64 	%rd62, [retval0];
	} // callseq 0
	mad.lo.s64 	%rd64, %rd62, %rd61, %rd267;
	add.s32 	%r108, %r149, 6;
	mul.wide.u32 	%rd65, %r108, 4;
	add.s64 	%rd66, %rd2, %rd65;
	ld.local.s32 	%rd67, [%rd66];
	{ // callseq 1, 0
	.param .b32 param0;
	st.param.b32 	[param0], %r108;
	.param .b64 retval0;
	call.uni (retval0), 
	_Z6my_powxi, 
	(
	param0
	);
	ld.param.b64 	%rd68, [retval0];
	} // callseq 1
	mad.lo.s64 	%rd70, %rd68, %rd67, %rd64;
	add.s32 	%r109, %r149, 5;
	mul.wide.u32 	%rd71, %r109, 4;
	add.s64 	%rd72, %rd2, %rd71;
	ld.local.s32 	%rd73, [%rd72];
	{ // callseq 2, 0
	.param .b32 param0;
	st.param.b32 	[param0], %r109;
	.param .b64 retval0;
	call.uni (retval0), 
	_Z6my_powxi, 
	(
	param0
	);
	ld.param.b64 	%rd74, [retval0];
	} // callseq 2
	mad.lo.s64 	%rd76, %rd74, %rd73, %rd70;
	add.s32 	%r110, %r149, 4;
	mul.wide.u32 	%rd77, %r110, 4;
	add.s64 	%rd78, %rd2, %rd77;
	ld.local.s32 	%rd79, [%rd78];
	{ // callseq 3, 0
	.param .b32 param0;
	st.param.b32 	[param0], %r110;
	.param .b64 retval0;
	call.uni (retval0), 
	_Z6my_powxi, 
	(
	param0
	);
	ld.param.b64 	%rd80, [retval0];
	} // callseq 3
	mad.lo.s64 	%rd82, %rd80, %rd79, %rd76;
	add.s32 	%r111, %r149, 3;
	mul.wide.u32 	%rd83, %r111, 4;
	add.s64 	%rd84, %rd2, %rd83;
	ld.local.s32 	%rd85, [%rd84];
	{ // callseq 4, 0
	.param .b32 param0;
	st.param.b32 	[param0], %r111;
	.param .b64 retval0;
	call.uni (retval0), 
	_Z6my_powxi, 
	(
	param0
	);
	ld.param.b64 	%rd86, [retval0];
	} // callseq 4
	mad.lo.s64 	%rd88, %rd86, %rd85, %rd82;
	add.s32 	%r112, %r149, 2;
	mul.wide.u32 	%rd89, %r112, 4;
	add.s64 	%rd90, %rd2, %rd89;
	ld.local.s32 	%rd91, [%rd90];
	{ // callseq 5, 0
	.param .b32 param0;
	st.param.b32 	[param0], %r112;
	.param .b64 retval0;
	call.uni (retval0), 
	_Z6my_powxi, 
	(
	param0
	);
	ld.param.b64 	%rd92, [retval0];
	} // callseq 5
	mad.lo.s64 	%rd94, %rd92, %rd91, %rd88;
	add.s32 	%r113, %r149, 1;
	mul.wide.u32 	%rd95, %r113, 4;
	add.s64 	%rd96, %rd2, %rd95;
	ld.local.s32 	%rd97, [%rd96];
	{ // callseq 6, 0
	.param .b32 param0;
	st.param.b32 	[param0], %r113;
	.param .b64 retval0;
	call.uni (retval0), 
	_Z6my_powxi, 
	(
	param0
	);
	ld.param.b64 	%rd98, [retval0];
	} // callseq 6
	mad.lo.s64 	%rd100, %rd98, %rd97, %rd94;
	add.s32 	%r114, %r149, -8;
	mul.wide.u32 	%rd101, %r149, 4;
	add.s64 	%rd102, %rd2, %rd101;
	ld.local.s32 	%rd103, [%rd102];
	{ // callseq 7, 0
	.param .b32 param0;
	st.param.b32 	[param0], %r149;
	.param .b64 retval0;
	call.uni (retval0), 
	_Z6my_powxi, 
	(
	param0
	);
	ld.param.b64 	%rd104, [retval0];
	} // callseq 7
	mad.lo.s64 	%rd106, %rd104, %rd103, %rd100;
	add.s32 	%r115, %r149, -1;
	mul.wide.u32 	%rd107, %r115, 4;
	add.s64 	%rd108, %rd2, %rd107;
	ld.local.s32 	%rd109, [%rd108];
	{ // callseq 8, 0
	.param .b32 param0;
	st.param.b32 	[param0], %r115;
	.param .b64 retval0;
	call.uni (retval0), 
	_Z6my_powxi, 
	(
	param0
	);
	ld.param.b64 	%rd110, [retval0];
	} // callseq 8
	mad.lo.s64 	%rd112, %rd110, %rd109, %rd106;
	add.s32 	%r116, %r149, -2;
	mul.wide.u32 	%rd113, %r116, 4;
	add.s64 	%rd114, %rd2, %rd113;
	ld.local.s32 	%rd115, [%rd114];
	{ // callseq 9, 0
	.param .b32 param0;
	st.param.b32 	[param0], %r116;
	.param .b64 retval0;
	call.uni (retval0), 
	_Z6my_powxi, 
	(
	param0
	);
	ld.param.b64 	%rd116, [retval0];
	} // callseq 9
	mad.lo.s64 	%rd118, %rd116, %rd115, %rd112;
	add.s32 	%r117, %r149, -3;
	mul.wide.u32 	%rd119, %r117, 4;
	add.s64 	%rd120, %rd2, %rd119;
	ld.local.s32 	%rd121, [%rd120];
	{ // callseq 10, 0
	.param .b32 param0;
	st.param.b32 	[param0], %r117;
	.param .b64 retval0;
	call.uni (retval0), 
	_Z6my_powxi, 
	(
	param0
	);
	ld.param.b64 	%rd122, [retval0];
	} // callseq 10
	mad.lo.s64 	%rd124, %rd122, %rd121, %rd118;
	add.s32 	%r118, %r149, -4;
	mul.wide.u32 	%rd125, %r118, 4;
	add.s64 	%rd126, %rd2, %rd125;
	ld.local.s32 	%rd127, [%rd126];
	{ // callseq 11, 0
	.param .b32 param0;
	st.param.b32 	[param0], %r118;
	.param .b64 retval0;
	call.uni (retval0), 
	_Z6my_powxi, 
	(
	param0
	);
	ld.param.b64 	%rd128, [retval0];
	} // callseq 11
	mad.lo.s64 	%rd130, %rd128, %rd127, %rd124;
	add.s32 	%r119, %r149, -5;
	mul.wide.u32 	%rd131, %r119, 4;
	add.s64 	%rd132, %rd2, %rd131;
	ld.local.s32 	%rd133, [%rd132];
	{ // callseq 12, 0
	.param .b32 param0;
	st.param.b32 	[param0], %r119;
	.param .b64 retval0;
	call.uni (retval0), 
	_Z6my_powxi, 
	(
	param0
	);
	ld.param.b64 	%rd134, [retval0];
	} // callseq 12
	mad.lo.s64 	%rd136, %rd134, %rd133, %rd130;
	add.s32 	%r120, %r149, -6;
	mul.wide.u32 	%rd137, %r120, 4;
	add.s64 	%rd138, %rd2, %rd137;
	ld.local.s32 	%rd139, [%rd138];
	{ // callseq 13, 0
	.param .b32 param0;
	st.param.b32 	[param0], %r120;
	.param .b64 retval0;
	call.uni (retval0), 
	_Z6my_powxi, 
	(
	param0
	);
	ld.param.b64 	%rd140, [retval0];
	} // callseq 13
	mad.lo.s64 	%rd142, %rd140, %rd139, %rd136;
	add.s32 	%r121, %r149, -7;
	mul.wide.u32 	%rd143, %r121, 4;
	add.s64 	%rd144, %rd2, %rd143;
	ld.local.s32 	%rd145, [%rd144];
	{ // callseq 14, 0
	.param .b32 param0;
	st.param.b32 	[param0], %r121;
	.param .b64 retval0;
	call.uni (retval0), 
	_Z6my_powxi, 
	(
	param0
	);
	ld.param.b64 	%rd146, [retval0];
	} // callseq 14
	mad.lo.s64 	%rd148, %rd146, %rd145, %rd142;
	mul.wide.u32 	%rd149, %r114, 4;
	add.s64 	%rd150, %rd2, %rd149;
	ld.local.s32 	%rd151, [%rd150];
	{ // callseq 15, 0
	.param .b32 param0;
	st.param.b32 	[param0], %r114;
	.param .b64 retval0;
	call.uni (retval0), 
	_Z6my_powxi, 
	(
	param0
	);
	ld.param.b64 	%rd152, [retval0];
	} // callseq 15
	mad.lo.s64 	%rd267, %rd152, %rd151, %rd148;
	add.s32 	%r149, %r149, -16;
	add.s32 	%r148, %r148, 16;
	setp.ne.s32 	%p14, %r148, 0;
	@%p14 bra 	$L__BB1_19;
	add.s32 	%r151, %r149, 8;
$L__BB1_21:
	setp.eq.s32 	%p15, %r18, 0;
	@%p15 bra 	$L__BB1_30;
	and.b32  	%r29, %r142, 7;
	setp.lt.u32 	%p16, %r18, 8;
	@%p16 bra 	$L__BB1_24;
	add.s32 	%r122, %r151, -1;
	mul.wide.u32 	%rd155, %r122, 4;
	add.s64 	%rd156, %rd2, %rd155;
	ld.local.s32 	%rd157, [%rd156];
	{ // callseq 16, 0
	.param .b32 param0;
	st.param.b32 	[param0], %r122;
	.param .b64 retval0;
	call.uni (retval0), 
	_Z6my_powxi, 
	(
	param0
	);
	ld.param.b64 	%rd158, [retval0];
	} // callseq 16
	mad.lo.s64 	%rd160, %rd158, %rd157, %rd267;
	add.s32 	%r123, %r151, -2;
	mul.wide.u32 	%rd161, %r123, 4;
	add.s64 	%rd162, %rd2, %rd161;
	ld.local.s32 	%rd163, [%rd162];
	{ // callseq 17, 0
	.param .b32 param0;
	st.param.b32 	[param0], %r123;
	.param .b64 retval0;
	call.uni (retval0), 
	_Z6my_powxi, 
	(
	param0
	);
	ld.param.b64 	%rd164, [retval0];
	} // callseq 17
	mad.lo.s64 	%rd166, %rd164, %rd163, %rd160;
	add.s32 	%r124, %r151, -3;
	mul.wide.u32 	%rd167, %r124, 4;
	add.s64 	%rd168, %rd2, %rd167;
	ld.local.s32 	%rd169, [%rd168];
	{ // callseq 18, 0
	.param .b32 param0;
	st.param.b32 	[param0], %r124;
	.param .b64 retval0;
	call.uni (retval0), 
	_Z6my_powxi, 
	(
	param0
	);
	ld.param.b64 	%rd170, [retval0];
	} // callseq 18
	mad.lo.s64 	%rd172, %rd170, %rd169, %rd166;
	add.s32 	%r125, %r151, -4;
	mul.wide.u32 	%rd173, %r125, 4;
	add.s64 	%rd174, %rd2, %rd173;
	ld.local.s32 	%rd175, [%rd174];
	{ // callseq 19, 0
	.param .b32 param0;
	st.param.b32 	[param0], %r125;
	.param .b64 retval0;
	call.uni (retval0), 
	_Z6my_powxi, 
	(
	param0
	);
	ld.param.b64 	%rd176, [retval0];
	} // callseq 19
	mad.lo.s64 	%rd178, %rd176, %rd175, %rd172;
	add.s32 	%r126, %r151, -5;
	mul.wide.u32 	%rd179, %r126, 4;
	add.s64 	%rd180, %rd2, %rd179;
	ld.local.s32 	%rd181, [%rd180];
	{ // callseq 20, 0
	.param .b32 param0;
	st.param.b32 	[param0], %r126;
	.param .b64 retval0;
	call.uni (retval0), 
	_Z6my_powxi, 
	(
	param0
	);
	ld.param.b64 	%rd182, [retval0];
	} // callseq 20
	mad.lo.s64 	%rd184, %rd182, %rd181, %rd178;
	add.s32 	%r127, %r151, -6;
	mul.wide.u32 	%rd185, %r127, 4;
	add.s64 	%rd186, %rd2, %rd185;
	ld.local.s32 	%rd187, [%rd186];
	{ // callseq 21, 0
	.param .b32 param0;
	st.param.b32 	[param0], %r127;
	.param .b64 retval0;
	call.uni (retval0), 
	_Z6my_powxi, 
	(
	param0
	);
	ld.param.b64 	%rd188, [retval0];
	} // callseq 21
	mad.lo.s64 	%rd190, %rd188, %rd187, %rd184;
	add.s32 	%r128, %r151, -7;
	mul.wide.u32 	%rd191, %r128, 4;
	add.s64 	%rd192, %rd2, %rd191;
	ld.local.s32 	%rd193, [%rd192];
	{ // callseq 22, 0
	.param .b32 param0;
	st.param.b32 	[param0], %r128;
	.param .b64 retval0;
	call.uni (retval0), 
	_Z6my_powxi, 
	(
	param0
	);
	ld.param.b64 	%rd194, [retval0];
	} // callseq 22
	mad.lo.s64 	%rd196, %rd194, %rd193, %rd190;
	add.s32 	%r151, %r151, -8;
	mul.wide.u32 	%rd197, %r151, 4;
	add.s64 	%rd198, %rd2, %rd197;
	ld.local.s32 	%rd199, [%rd198];
	{ // callseq 23, 0
	.param .b32 param0;
	st.param.b32 	[param0], %r151;
	.param .b64 retval0;
	call.uni (retval0), 
	_Z6my_powxi, 
	(
	param0
	);
	ld.param.b64 	%rd200, [retval0];
	} // callseq 23
	mad.lo.s64 	%rd267, %rd200, %rd199, %rd196;
$L__BB1_24:
	setp.eq.s32 	%p17, %r29, 0;
	@%p17 bra 	$L__BB1_30;
	and.b32  	%r32, %r142, 3;
	setp.lt.u32 	%p18, %r29, 4;
	@%p18 bra 	$L__BB1_27;
	add.s32 	%r129, %r151, -1;
	mul.wide.u32 	%rd203, %r129, 4;
	add.s64 	%rd204, %rd2, %rd203;
	ld.local.s32 	%rd205, [%rd204];
	{ // callseq 24, 0
	.param .b32 param0;
	st.param.b32 	[param0], %r129;
	.param .b64 retval0;
	call.uni (retval0), 
	_Z6my_powxi, 
	(
	param0
	);
	ld.param.b64 	%rd206, [retval0];
	} // callseq 24
	mad.lo.s64 	%rd208, %rd206, %rd205, %rd267;
	add.s32 	%r130, %r151, -2;
	mul.wide.u32 	%rd209, %r130, 4;
	add.s64 	%rd210, %rd2, %rd209;
	ld.local.s32 	%rd211, [%rd210];
	{ // callseq 25, 0
	.param .b32 param0;
	st.param.b32 	[param0], %r130;
	.param .b64 retval0;
	call.uni (retval0), 
	_Z6my_powxi, 
	(
	param0
	);
	ld.param.b64 	%rd212, [retval0];
	} // callseq 25
	mad.lo.s64 	%rd214, %rd212, %rd211, %rd208;
	add.s32 	%r131, %r151, -3;
	mul.wide.u32 	%rd215, %r131, 4;
	add.s64 	%rd216, %rd2, %rd215;
	ld.local.s32 	%rd217, [%rd216];
	{ // callseq 26, 0
	.param .b32 param0;
	st.param.b32 	[param0], %r131;
	.param .b64 retval0;
	call.uni (retval0), 
	_Z6my_powxi, 
	(
	param0
	);
	ld.param.b64 	%rd218, [retval0];
	} // callseq 26
	mad.lo.s64 	%rd220, %rd218, %rd217, %rd214;
	add.s32 	%r151, %r151, -4;
	mul.wide.u32 	%rd221, %r151, 4;
	add.s64 	%rd222, %rd2, %rd221;
	ld.local.s32 	%rd223, [%rd222];
	{ // callseq 27, 0
	.param .b32 param0;
	st.param.b32 	[param0], %r151;
	.param .b64 retval0;
	call.uni (retval0), 
	_Z6my_powxi, 
	(
	param0
	);
	ld.param.b64 	%rd224, [retval0];
	} // callseq 27
	mad.lo.s64 	%rd267, %rd224, %rd223, %rd220;
$L__BB1_27:
	setp.eq.s32 	%p19, %r32, 0;
	@%p19 bra 	$L__BB1_30;
	neg.s32 	%r153, %r32;
$L__BB1_29:
	.pragma "nounroll";
	add.s32 	%r151, %r151, -1;
	mul.wide.u32 	%rd226, %r151, 4;
	add.s64 	%rd227, %rd2, %rd226;
	ld.local.s32 	%rd228, [%rd227];
	{ // callseq 28, 0
	.param .b32 param0;
	st.param.b32 	[param0], %r151;
	.param .b64 retval0;
	call.uni (retval0), 
	_Z6my_powxi, 
	(
	param0
	);
	ld.param.b64 	%rd229, [retval0];
	} // callseq 28
	mad.lo.s64 	%rd267, %rd229, %rd228, %rd267;
	add.s32 	%r153, %r153, 1;
	setp.ne.s32 	%p20, %r153, 0;
	@%p20 bra 	$L__BB1_29;
$L__BB1_30:
	{ // callseq 29, 0
	.param .b32 param0;
	st.param.b32 	[param0], %r142;
	.param .b64 retval0;
	call.uni (retval0), 
	_Z6my_powxi, 
	(
	param0
	);
	ld.param.b64 	%rd231, [retval0];
	} // callseq 29
	setp.le.s64 	%p21, %rd231, %rd268;
	@%p21 bra 	$L__BB1_39;
	mov.u32 	%r132, %nctaid.x;
	mul.lo.s32 	%r133, %r1, %r132;
	cvt.u64.u32 	%rd34, %r133;
$L__BB1_32:
	setp.ne.s64 	%p22, %rd268, %rd267;
	@%p22 bra 	$L__BB1_38;
	mov.u64 	%rd233, $str;
	cvta.global.u64 	%rd234, %rd233;
	{ // callseq 30, 0
	.param .b64 param0;
	st.param.b64 	[param0], %rd234;
	.param .b64 param1;
	st.param.b64 	[param1], 0;
	.param .b32 retval0;
	call.uni (retval0), 
	vprintf, 
	(
	param0, 
	param1
	);
	ld.param.b32 	%r134, [retval0];
	} // callseq 30
	st.local.u64 	[%rd4], %rd267;
	mov.u64 	%rd235, $str$1;
	cvta.global.u64 	%rd236, %rd235;
	{ // callseq 31, 0
	.param .b64 param0;
	st.param.b64 	[param0], %rd236;
	.param .b64 param1;
	st.param.b64 	[param1], %rd44;
	.param .b32 retval0;
	call.uni (retval0), 
	vprintf, 
	(
	param0, 
	param1
	);
	ld.param.b32 	%r136, [retval0];
	} // callseq 31
	setp.eq.s64 	%p24, %rd267, 0;
	mov.b64 	%rd270, 0;
	@%p24 bra 	$L__BB1_37;
	mov.b32 	%r155, 0;
$L__BB1_35:
	mul.hi.u64 	%rd238, %rd267, -2912643801112034465;
	shr.u64 	%rd37, %rd238, 6;
	mul.lo.s64 	%rd239, %rd37, 76;
	sub.s64 	%rd240, %rd267, %rd239;
	cvt.u16.u64 	%rs3, %rd240;
	add.s16 	%rs4, %rs3, 47;
	add.s32 	%r41, %r155, 1;
	cvt.u64.u32 	%rd241, %r155;
	add.s64 	%rd242, %rd3, %rd241;
	st.local.u8 	[%rd242], %rs4;
	setp.gt.u64 	%p25, %rd267, 75;
	mov.u32 	%r155, %r41;
	mov.u64 	%rd267, %rd37;
	@%p25 bra 	$L__BB1_35;
	cvt.u64.u32 	%rd270, %r41;
$L__BB1_37:
	add.s64 	%rd243, %rd3, %rd270;
	mov.b16 	%rs5, 0;
	st.local.u8 	[%rd243], %rs5;
	st.local.u64 	[%rd4], %rd43;
	mov.u64 	%rd245, $str$2;
	cvta.global.u64 	%rd246, %rd245;
	{ // callseq 32, 0
	.param .b64 param0;
	st.param.b64 	[param0], %rd246;
	.param .b64 param1;
	st.param.b64 	[param1], %rd44;
	.param .b32 retval0;
	call.uni (retval0), 
	vprintf, 
	(
	param0, 
	param1
	);
	ld.param.b32 	%r139, [retval0];
	} // callseq 32
	mov.u64 	%rd248, $str$3;
	cvta.global.u64 	%rd249, %rd248;
	mov.u64 	%rd250, $str$4;
	cvta.global.u64 	%rd251, %rd250;
	mov.u64 	%rd252, __unnamed_1;
	cvta.global.u64 	%rd253, %rd252;
	{ // callseq 33, 0
	.param .b64 param0;
	st.param.b64 	[param0], %rd249;
	.param .b64 param1;
	st.param.b64 	[param1], %rd251;
	.param .b32 param2;
	st.param.b32 	[param2], 77;
	.param .b64 param3;
	st.param.b64 	[param3], %rd253;
	.param .b64 param4;
	st.param.b64 	[param4], 1;
	call.uni 
	__assertfail, 
	(
	param0, 
	param1, 
	param2, 
	param3, 
	param4
	);
	} // callseq 33
	bra.uni 	$L__BB1_39;
$L__BB1_38:
	add.s64 	%rd268, %rd268, %rd34;
	setp.lt.s64 	%p23, %rd268, %rd231;
	@%p23 bra 	$L__BB1_32;
$L__BB1_39:
	ret;

}


// ===== COMPILED SASS (sm_100) =====

	.target	sm_100

	.elftype	@"ET_EXEC"


//--------------------- .note.nv.tkinfo           --------------------------
	.section	.note.nv.tkinfo,"",@"SHT_NOTE"
	.sectionflags	@"SHF_NOTE_NV_TKINFO"
	.tkinfo
        /*0018*/ 	.word	0x00000002
        /*0030*/ 	.string	""
        /*0030*/ 	.string	"ptxas"
        /*0030*/ 	.string	"Cuda compilation tools, release 13.0, V13.0.88"
        /*0030*/ 	.string	"Build cuda_13.0.r13.0/compiler.36424714_0"
        /*0030*/ 	.string	"-arch sm_100 -m 64 "



//--------------------- .note.nv.cuinfo           --------------------------
	.section	.note.nv.cuinfo,"",@"SHT_NOTE"
	.sectionflags	@"SHF_NOTE_NV_CUINFO"
        /*0018*/ 	.short	0x0002
        /*001a*/ 	.short	0x0064
        /*001c*/ 	.short	0x0082
	.zero		2


//--------------------- .nv.info                  --------------------------
	.section	.nv.info,"",@"SHT_CUDA_INFO"
	.align	4


	//----- nvinfo : EIATTR_REGCOUNT
	.align		4
        /*0000*/ 	.byte	0x04, 0x2f
        /*0002*/ 	.short	(.L_7 - .L_6)
	.align		4
.L_6:
        /*0004*/ 	.word	index@(_Z10bruteForcePc)
        /*0008*/ 	.word	0x00000022


	//----- nvinfo : EIATTR_FRAME_SIZE
	.align		4
.L_7:
        /*000c*/ 	.byte	0x04, 0x11
        /*000e*/ 	.short	(.L_9 - .L_8)
	.align		4
.L_8:
        /*0010*/ 	.word	index@($_Z10bruteForcePc$_Z6my_powxi)
        /*0014*/ 	.word	0x00000070


	//----- nvinfo : EIATTR_FRAME_SIZE
	.align		4
.L_9:
        /*0018*/ 	.byte	0x04, 0x11
        /*001a*/ 	.short	(.L_11 - .L_10)
	.align		4
.L_10:
        /*001c*/ 	.word	index@(_Z10bruteForcePc)
        /*0020*/ 	.word	0x00000070


	//----- nvinfo : EIATTR_MIN_STACK_SIZE
	.align		4
.L_11:
        /*0024*/ 	.byte	0x04, 0x12
        /*0026*/ 	.short	(.L_13 - .L_12)
	.align		4
.L_12:
        /*0028*/ 	.word	index@(_Z10bruteForcePc)
        /*002c*/ 	.word	0x00000070
.L_13:


//--------------------- .nv.compat                --------------------------
	.section	.nv.compat,"",@"SHT_CUDA_COMPAT_INFO"
	.align	4
        /*0000*/ 	.byte	0x02, 0x09, 0x00, 0x00, 0x02, 0x02, 0x01, 0x00, 0x02, 0x05, 0x05, 0x00, 0x03, 0x07, 0x01, 0x01
        /*0010*/ 	.byte	0x02, 0x03, 0x00, 0x00, 0x02, 0x06, 0x01, 0x00, 0x04, 0x0b, 0x08, 0x00, 0x09, 0x00, 0x00, 0x00
        /*0020*/ 	.byte	0x00, 0x00, 0x00, 0x00


//--------------------- .nv.info._Z10bruteForcePc --------------------------
	.section	.nv.info._Z10bruteForcePc,"",@"SHT_CUDA_INFO"
	.sectionflags	@""
	.align	4


	//----- nvinfo : EIATTR_CUDA_API_VERSION
	.align		4
        /*0000*/ 	.byte	0x04, 0x37
        /*0002*/ 	.short	(.L_15 - .L_14)
.L_14:
        /*0004*/ 	.word	0x00000082


	//----- nvinfo : EIATTR_KPARAM_INFO
	.align		4
.L_15:
        /*0008*/ 	.byte	0x04, 0x17
        /*000a*/ 	.short	(.L_17 - .L_16)
.L_16:
        /*000c*/ 	.word	0x00000000
        /*0010*/ 	.short	0x0000
        /*0012*/ 	.short	0x0000
        /*0014*/ 	.byte	0x00, 0xf5, 0x21, 0x00


	//----- nvinfo : EIATTR_SPARSE_MMA_MASK
	.align		4
.L_17:
        /*0018*/ 	.byte	0x03, 0x50
        /*001a*/ 	.short	0x0000


	//----- nvinfo : EIATTR_MAXREG_COUNT
	.align		4
        /*001c*/ 	.byte	0x03, 0x1b
        /*001e*/ 	.short	0x00ff


	//----- nvinfo : EIATTR_EXTERNS
	.align		4
        /*0020*/ 	.byte	0x04, 0x0f
        /*0022*/ 	.short	(.L_19 - .L_18)


	//   ....[0]....
	.align		4
.L_18:
        /*0024*/ 	.word	index@(vprintf)


	//   ....[1]....
	.align		4
        /*0028*/ 	.word	index@(__assertfail)


	//----- nvinfo : EIATTR_MERCURY_ISA_VERSION
	.align		4
.L_19:
        /*002c*/ 	.byte	0x03, 0x5f
        /*002e*/ 	.short	0x0101


	//----- nvinfo : EIATTR_VRC_CTA_INIT_COUNT
	.align		4
        /*0030*/ 	.byte	0x02, 0x4a
	.zero		1
	.zero		1


	//----- nvinfo : EIATTR_SYSCALL_OFFSETS
	.align		4
        /*0034*/ 	.byte	0x04, 0x46
        /*0036*/ 	.short	(.L_21 - .L_20)


	//   ....[0]....
.L_20:
        /*0038*/ 	.word	0x000022f0


	//   ....[1]....
        /*003c*/ 	.word	0x000023a0


	//   ....[2]....
        /*0040*/ 	.word	0x00002620


	//   ....[3]....
        /*0044*/ 	.word	0x00002720


	//----- nvinfo : EIATTR_EXIT_INSTR_OFFSETS
	.align		4
.L_21:
        /*0048*/ 	.byte	0x04, 0x1c
        /*004a*/ 	.short	(.L_23 - .L_22)


	//   ....[0]....
.L_22:
        /*004c*/ 	.word	0x000021a0


	//   ....[1]....
        /*0050*/ 	.word	0x00002260


	//   ....[2]....
        /*0054*/ 	.word	0x00002730


	//----- nvinfo : EIATTR_CRS_STACK_SIZE
	.align		4
.L_23:
        /*0058*/ 	.byte	0x04, 0x1e
        /*005a*/ 	.short	(.L_25 - .L_24)
.L_24:
        /*005c*/ 	.word	0x00000000


	//----- nvinfo : EIATTR_CBANK_PARAM_SIZE
	.align		4
.L_25:
        /*0060*/ 	.byte	0x03, 0x19
        /*0062*/ 	.short	0x0008


	//----- nvinfo : EIATTR_PARAM_CBANK
	.align		4
        /*0064*/ 	.byte	0x04, 0x0a
        /*0066*/ 	.short	(.L_27 - .L_26)
	.align		4
.L_26:
        /*0068*/ 	.word	index@(.nv.constant0._Z10bruteForcePc)
        /*006c*/ 	.short	0x0380
        /*006e*/ 	.short	0x0008


	//----- nvinfo : EIATTR_SW_WAR
	.align		4
.L_27:
        /*0070*/ 	.byte	0x04, 0x36
        /*0072*/ 	.short	(.L_29 - .L_28)
.L_28:
        /*0074*/ 	.word	0x00000008
.L_29:


//--------------------- .nv.callgraph             --------------------------
	.section	.nv.callgraph,"",@"SHT_CUDA_CALLGRAPH"
	.align	4
	.sectionentsize	8
	.align		4
        /*0000*/ 	.word	0x00000000
	.align		4
        /*0004*/ 	.word	0xffffffff
	.align		4
        /*0008*/ 	.word	index@(_Z10bruteForcePc)
	.align		4
        /*000c*/ 	.word	index@(__assertfail)
	.align		4
        /*0010*/ 	.word	index@(_Z10bruteForcePc)
	.align		4
        /*0014*/ 	.word	index@(vprintf)
	.align		4
        /*0018*/ 	.word	0x00000000
	.align		4
        /*001c*/ 	.word	0xfffffffe
	.align		4
        /*0020*/ 	.word	0x00000000
	.align		4
        /*0024*/ 	.word	0xfffffffd
	.align		4
        /*0028*/ 	.word	0x00000000
	.align		4
        /*002c*/ 	.word	0xfffffffc


//--------------------- .nv.constant4             --------------------------
	.section	.nv.constant4,"a",@progbits
	.align	8
	.align		8
.nv.constant4:
        /*0000*/ 	.dword	vprintf
	.align		8
        /*0008*/ 	.dword	__assertfail
	.align		8
        /*0010*/ 	.dword	__unnamed_1
	.align		8
        /*0018*/ 	.dword	$str
	.align		8
        /*0020*/ 	.dword	$str$1
	.align		8
        /*0028*/ 	.dword	$str$2
	.align		8
        /*0030*/ 	.dword	$str$3
	.align		8
        /*0038*/ 	.dword	$str$4


//--------------------- .text._Z10bruteForcePc    --------------------------
	.section	.text._Z10bruteForcePc,"ax",@progbits
	.align	128
        .global         _Z10bruteForcePc
        .type           _Z10bruteForcePc,@function
        .size           _Z10bruteForcePc,(.L_x_32 - _Z10bruteForcePc)
        .other          _Z10bruteForcePc,@"STO_CUDA_ENTRY STV_DEFAULT"
_Z10bruteForcePc:
.text._Z10bruteForcePc:
[----:B------:R-:W0:Y:S08]  /*0000*/  LDC R1, c[0x0][0x37c] ;  /* 0x0000df00ff017b82 */ /* 0x000e300000000800 */
[----:B------:R-:W1:Y:S01]  /*0010*/  LDC.64 R4, c[0x0][0x380] ;  /* 0x0000e000ff047b82 */ /* 0x000e620000000a00 */
[----:B------:R-:W1:Y:S01]  /*0020*/  LDCU.64 UR6, c[0x0][0x358] ;  /* 0x00006b00ff0677ac */ /* 0x000e620008000a00 */
[----:B0-----:R-:W-:Y:S01]  /*0030*/  VIADD R1, R1, 0xffffff90 ;  /* 0xffffff9001017836 */ /* 0x001fe20000000000 */
[----:B-1----:R-:W2:Y:S01]  /*0040*/  LDG.E.U8 R4, desc[UR6][R4.64] ;  /* 0x0000000604047981 */ /* 0x002ea2000c1e1100 */
[----:B------:R-:W0:Y:S04]  /*0050*/  LDCU UR4, c[0x0][0x2f8] ;  /* 0x00005f00ff0477ac */ /* 0x000e280008000800 */
[----:B------:R-:W1:Y:S01]  /*0060*/  S2UR UR9, SR_CTAID.X ;  /* 0x00000000000979c3 */ /* 0x000e620000002500 */
[----:B------:R-:W-:Y:S01]  /*0070*/  IMAD.MOV.U32 R3, RZ, RZ, RZ ;  /* 0x000000ffff037224 */ /* 0x000fe200078e00ff */
[----:B------:R-:W3:Y:S01]  /*0080*/  S2R R7, SR_TID.X ;  /* 0x0000000000077919 */ /* 0x000ee20000002100 */
[----:B------:R-:W4:Y:S05]  /*0090*/  LDCU UR8, c[0x0][0x2fc] ;  /* 0x00005f80ff0877ac */ /* 0x000f2a0008000800 */
[----:B------:R-:W1:Y:S01]  /*00a0*/  LDC R0, c[0x0][0x360] ;  /* 0x0000d800ff007b82 */ /* 0x000e620000000800 */
[----:B0-----:R-:W-:-:S04]  /*00b0*/  IADD3 R2, P0, PT, R1, UR4, RZ ;  /* 0x0000000401027c10 */ /* 0x001fc8000ff1e0ff */
[C---:B------:R-:W-:Y:S02]  /*00c0*/  IADD3 R16, P1, PT, R2.reuse, 0x50, RZ ;  /* 0x0000005002107810 */ /* 0x040fe40007f3e0ff */
[----:B------:R-:W-:Y:S02]  /*00d0*/  IADD3 R2, P2, PT, R2, 0x68, RZ ;  /* 0x0000006802027810 */ /* 0x000fe40007f5e0ff */
[----:B--2---:R-:W-:-:S13]  /*00e0*/  ISETP.NE.AND P3, PT, R4, RZ, PT ;  /* 0x000000ff0400720c */ /* 0x004fda0003f65270 */
[----:B-1-34-:R-:W-:Y:S05]  /*00f0*/  @!P3 BRA `(.L_x_0) ;  /* 0x00000000002cb947 */ /* 0x01afea0003800000 */
[----:B------:R-:W-:Y:S01]  /*0100*/  HFMA2 R3, -RZ, RZ, 0, 0 ;  /* 0x00000000ff037431 */ /* 0x000fe200000001ff */
[----:B------:R-:W0:Y:S01]  /*0110*/  LDCU.64 UR4, c[0x0][0x380] ;  /* 0x00007000ff0477ac */ /* 0x000e220008000a00 */
[----:B------:R-:W-:-:S05]  /*0120*/  NOP ;  /* 0x0000000000007918 */ /* 0x000fca0000000000 */
.L_x_1:
[----:B0-----:R-:W-:Y:S02]  /*0130*/  IMAD.U32 R4, RZ, RZ, UR4 ;  /* 0x00000004ff047e24 */ /* 0x001fe4000f8e00ff */
[----:B------:R-:W-:-:S05]  /*0140*/  IMAD.U32 R5, RZ, RZ, UR5 ;  /* 0x00000005ff057e24 */ /* 0x000fca000f8e00ff */
[----:B------:R-:W2:Y:S01]  /*0150*/  LDG.E.U8 R4, desc[UR6][R4.64+0x1] ;  /* 0x0000010604047981 */ /* 0x000ea2000c1e1100 */
[----:B------:R-:W-:Y:S01]  /*0160*/  UIADD3 UR4, UP0, UPT, UR4, 0x1, URZ ;  /* 0x0000000104047890 */ /* 0x000fe2000ff1e0ff */
[----:B------:R-:W-:-:S03]  /*0170*/  IADD3 R3, PT, PT, R3, 0x1, RZ ;  /* 0x0000000103037810 */ /* 0x000fc60007ffe0ff */
[----:B------:R-:W-:Y:S01]  /*0180*/  UIADD3.X UR5, UPT, UPT, URZ, UR5, URZ, UP0, !UPT ;  /* 0x00000005ff057290 */ /* 0x000fe200087fe4ff */
[----:B--2---:R-:W-:-:S13]  /*0190*/  ISETP.NE.AND P3, PT, R4, RZ, PT ;  /* 0x000000ff0400720c */ /* 0x004fda0003f65270 */
[----:B------:R-:W-:Y:S05]  /*01a0*/  @P3 BRA `(.L_x_1) ;  /* 0xfffffffc00e03947 */ /* 0x000fea000383ffff */
.L_x_0:
[----:B------:R-:W-:Y:S01]  /*01b0*/  ISETP.NE.AND P3, PT, R3, RZ, PT ;  /* 0x000000ff0300720c */ /* 0x000fe20003f65270 */
[----:B------:R-:W-:Y:S02]  /*01c0*/  IMAD.X R18, RZ, RZ, UR8, P0 ;  /* 0x00000008ff127e24 */ /* 0x000fe400080e06ff */
[----:B------:R-:W-:Y:S02]  /*01d0*/  IMAD R5, R0, UR9, R7 ;  /* 0x0000000900057c24 */ /* 0x000fe4000f8e0207 */
[----:B------:R-:W-:Y:S01]  /*01e0*/  IMAD.MOV.U32 R4, RZ, RZ, RZ ;  /* 0x000000ffff047224 */ /* 0x000fe200078e00ff */
[----:B------:R-:W-:Y:S01]  /*01f0*/  IADD3.X R17, PT, PT, RZ, R18, RZ, P1, !PT ;  /* 0x00000012ff117210 */ /* 0x000fe20000ffe4ff */
[----:B------:R-:W-:-:S06]  /*0200*/  IMAD.X R18, RZ, RZ, R18, P2 ;  /* 0x000000ffff127224 */ /* 0x000fcc00010e0612 */
[----:B------:R-:W-:Y:S05]  /*0210*/  @!P3 BRA `(.L_x_2) ;  /* 0x0000000400dcb947 */ /* 0x000fea0003800000 */
[C---:B------:R-:W-:Y:S01]  /*0220*/  ISETP.GE.U32.AND P0, PT, R3.reuse, 0x10, PT ;  /* 0x000000100300780c */ /* 0x040fe20003f06070 */
[----:B------:R-:W-:Y:S01]  /*0230*/  IMAD.MOV.U32 R8, RZ, RZ, RZ ;  /* 0x000000ffff087224 */ /* 0x000fe200078e00ff */
[----:B------:R-:W-:-:S04]  /*0240*/  LOP3.LUT R31, R3, 0xf, RZ, 0xc0, !PT ;  /* 0x0000000f031f7812 */ /* 0x000fc800078ec0ff */
[----:B------:R-:W-:-:S07]  /*0250*/  ISETP.NE.AND P1, PT, R31, RZ, PT ;  /* 0x000000ff1f00720c */ /* 0x000fce0003f25270 */
[----:B------:R-:W-:Y:S06]  /*0260*/  @!P0 BRA `(.L_x_3) ;  /* 0x0000000000c88947 */ /* 0x000fec0003800000 */
[----:B------:R-:W0:Y:S01]  /*0270*/  LDCU.64 UR4, c[0x0][0x380] ;  /* 0x00007000ff0477ac */ /* 0x000e220008000a00 */
[----:B------:R-:W-:Y:S02]  /*0280*/  LOP3.LUT R8, R3, 0xfffffff0, RZ, 0xc0, !PT ;  /* 0xfffffff003087812 */ /* 0x000fe400078ec0ff */
[----:B------:R-:W-:-:S03]  /*0290*/  IADD3 R30, PT, PT, R1, 0x20, RZ ;  /* 0x00000020011e7810 */ /* 0x000fc60007ffe0ff */
[----:B------:R-:W-:Y:S01]  /*02a0*/  IMAD.MOV R9, RZ, RZ, -R8 ;  /* 0x000000ffff097224 */ /* 0x000fe200078e0a08 */
[----:B0-----:R-:W-:-:S04]  /*02b0*/  UIADD3 UR4, UP0, UPT, UR4, 0x7, URZ ;  /* 0x0000000704047890 */ /* 0x001fc8000ff1e0ff */
[----:B------:R-:W-:Y:S02]  /*02c0*/  UIADD3.X UR5, UPT, UPT, URZ, UR5, URZ, UP0, !UPT ;  /* 0x00000005ff057290 */ /* 0x000fe400087fe4ff */
[----:B------:R-:W-:-:S04]  /*02d0*/  IMAD.U32 R6, RZ, RZ, UR4 ;  /* 0x00000004ff067e24 */ /* 0x000fc8000f8e00ff */
[----:B------:R-:W-:-:S07]  /*02e0*/  MOV R7, UR5 ;  /* 0x0000000500077c02 */ /* 0x000fce0008000f00 */
.L_x_4:
[----:B------:R-:W2:Y:S04]  /*02f0*/  LDG.E.S8 R10, desc[UR6][R6.64+-0x7] ;  /* 0xfffff906060a7981 */ /* 0x000ea8000c1e1300 */
[----:B------:R-:W3:Y:S04]  /*0300*/  LDG.E.S8 R11, desc[UR6][R6.64+-0x3] ;  /* 0xfffffd06060b7981 */ /* 0x000ee8000c1e1300 */
[----:B------:R-:W4:Y:S04]  /*0310*/  LDG.E.S8 R13, desc[UR6][R6.64+-0x6] ;  /* 0xfffffa06060d7981 */ /* 0x000f28000c1e1300 */
[----:B------:R-:W5:Y:S04]  /*0320*/  LDG.E.S8 R14, desc[UR6][R6.64+-0x5] ;  /* 0xfffffb06060e7981 */ /* 0x000f68000c1e1300 */
        /* <DEDUP_REMOVED lines=9> */
[----:B------:R-:W5:Y:S01]  /*03c0*/  LDG.E.S8 R29, desc[UR6][R6.64+0x8] ;  /* 0x00000806061d7981 */ /* 0x000f62000c1e1300 */
[----:B--2---:R-:W-:-:S03]  /*03d0*/  VIADD R12, R10, 0xffffffd1 ;  /* 0xffffffd10a0c7836 */ /* 0x004fc60000000000 */
[----:B------:R-:W2:Y:S01]  /*03e0*/  LDG.E.S8 R10, desc[UR6][R6.64+0x1] ;  /* 0x00000106060a7981 */ /* 0x000ea2000c1e1300 */
[----:B---3--:R-:W-:-:S03]  /*03f0*/  VIADD R20, R11, 0xffffffd1 ;  /* 0xffffffd10b147836 */ /* 0x008fc60000000000 */
[----:B------:R0:W3:Y:S01]  /*0400*/  LDG.E.S8 R11, desc[UR6][R6.64+0x5] ;  /* 0x00000506060b7981 */ /* 0x0000e2000c1e1300 */
[----:B------:R-:W-:Y:S02]  /*0410*/  VIADD R9, R9, 0x10 ;  /* 0x0000001009097836 */ /* 0x000fe40000000000 */
[----:B----4-:R-:W-:-:S03]  /*0420*/  VIADD R13, R13, 0xffffffd1 ;  /* 0xffffffd10d0d7836 */ /* 0x010fc60000000000 */
[----:B------:R-:W-:Y:S02]  /*0430*/  ISETP.NE.AND P0, PT, R9, RZ, PT ;  /* 0x000000ff0900720c */ /* 0x000fe40003f05270 */
[----:B-----5:R-:W-:Y:S01]  /*0440*/  IADD3 R14, PT, PT, R14, -0x2f, RZ ;  /* 0xffffffd10e0e7810 */ /* 0x020fe20007ffe0ff */
[----:B------:R-:W-:Y:S01]  /*0450*/  VIADD R15, R15, 0xffffffd1 ;  /* 0xffffffd10f0f7836 */ /* 0x000fe20000000000 */
[----:B0-----:R-:W-:Y:S02]  /*0460*/  IADD3 R6, P2, PT, R6, 0x10, RZ ;  /* 0x0000001006067810 */ /* 0x001fe40007f5e0ff */
[----:B------:R-:W-:Y:S02]  /*0470*/  IADD3 R21, PT, PT, R21, -0x2f, RZ ;  /* 0xffffffd115157810 */ /* 0x000fe40007ffe0ff */
[----:B------:R0:W-:Y:S01]  /*0480*/  STL.128 [R30+-0x20], R12 ;  /* 0xffffe00c1e007387 */ /* 0x0001e20000100c00 */
[----:B------:R-:W-:Y:S02]  /*0490*/  VIADD R22, R22, 0xffffffd1 ;  /* 0xffffffd116167836 */ /* 0x000fe40000000000 */
[----:B------:R-:W-:-:S02]  /*04a0*/  VIADD R23, R23, 0xffffffd1 ;  /* 0xffffffd117177836 */ /* 0x000fc40000000000 */
[----:B------:R-:W-:Y:S02]  /*04b0*/  VIADD R25, R25, 0xffffffd1 ;  /* 0xffffffd119197836 */ /* 0x000fe40000000000 */
[----:B------:R-:W-:Y:S01]  /*04c0*/  VIADD R26, R26, 0xffffffd1 ;  /* 0xffffffd11a1a7836 */ /* 0x000fe20000000000 */
[----:B------:R-:W-:Y:S01]  /*04d0*/  IADD3 R27, PT, PT, R27, -0x2f, RZ ;  /* 0xffffffd11b1b7810 */ /* 0x000fe20007ffe0ff */
[----:B0-----:R-:W-:Y:S01]  /*04e0*/  VIADD R13, R19, 0xffffffd1 ;  /* 0xffffffd1130d7836 */ /* 0x001fe20000000000 */
[----:B------:R-:W-:Y:S01]  /*04f0*/  IADD3 R14, PT, PT, R28, -0x2f, RZ ;  /* 0xffffffd11c0e7810 */ /* 0x000fe20007ffe0ff */
[----:B------:R-:W-:Y:S01]  /*0500*/  VIADD R15, R29, 0xffffffd1 ;  /* 0xffffffd11d0f7836 */ /* 0x000fe20000000000 */
[----:B------:R-:W-:Y:S01]  /*0510*/  STL.128 [R30+-0x10], R20 ;  /* 0xfffff0141e007387 */ /* 0x000fe20000100c00 */
[----:B------:R-:W-:Y:S02]  /*0520*/  IADD3.X R7, PT, PT, RZ, R7, RZ, P2, !PT ;  /* 0x00000007ff077210 */ /* 0x000fe400017fe4ff */
[----:B--2---:R-:W-:Y:S01]  /*0530*/  IADD3 R24, PT, PT, R10, -0x2f, RZ ;  /* 0xffffffd10a187810 */ /* 0x004fe20007ffe0ff */
[----:B---3--:R-:W-:-:S04]  /*0540*/  VIADD R12, R11, 0xffffffd1 ;  /* 0xffffffd10b0c7836 */ /* 0x008fc80000000000 */
[----:B------:R-:W-:Y:S04]  /*0550*/  STL.128 [R30], R24 ;  /* 0x000000181e007387 */ /* 0x000fe80000100c00 */
[----:B------:R0:W-:Y:S02]  /*0560*/  STL.128 [R30+0x10], R12 ;  /* 0x0000100c1e007387 */ /* 0x0001e40000100c00 */
[----:B0-----:R-:W-:Y:S01]  /*0570*/  VIADD R30, R30, 0x40 ;  /* 0x000000401e1e7836 */ /* 0x001fe20000000000 */
[----:B------:R-:W-:Y:S06]  /*0580*/  @P0 BRA `(.L_x_4) ;  /* 0xfffffffc00580947 */ /* 0x000fec000383ffff */
.L_x_3:
[----:B------:R-:W-:Y:S05]  /*0590*/  @!P1 BRA `(.L_x_2) ;  /* 0x0000000000fc9947 */ /* 0x000fea0003800000 */
[----:B------:R-:W-:Y:S02]  /*05a0*/  ISETP.GE.U32.AND P0, PT, R31, 0x8, PT ;  /* 0x000000081f00780c */ /* 0x000fe40003f06070 */
[----:B------:R-:W-:-:S04]  /*05b0*/  LOP3.LUT R19, R3, 0x7, RZ, 0xc0, !PT ;  /* 0x0000000703137812 */ /* 0x000fc800078ec0ff */
[----:B------:R-:W-:-:S07]  /*05c0*/  ISETP.NE.AND P1, PT, R19, RZ, PT ;  /* 0x000000ff1300720c */ /* 0x000fce0003f25270 */
[----:B------:R-:W-:Y:S06]  /*05d0*/  @!P0 BRA `(.L_x_5) ;  /* 0x00000000005c8947 */ /* 0x000fec0003800000 */
[----:B------:R-:W0:Y:S02]  /*05e0*/  LDCU.64 UR4, c[0x0][0x380] ;  /* 0x00007000ff0477ac */ /* 0x000e240008000a00 */
[----:B0-----:R-:W-:-:S05]  /*05f0*/  IADD3 R6, P0, PT, R8, UR4, RZ ;  /* 0x0000000408067c10 */ /* 0x001fca000ff1e0ff */
[----:B------:R-:W-:-:S05]  /*0600*/  IMAD.X R7, RZ, RZ, UR5, P0 ;  /* 0x00000005ff077e24 */ /* 0x000fca00080e06ff */
[----:B------:R-:W2:Y:S04]  /*0610*/  LDG.E.S8 R9, desc[UR6][R6.64] ;  /* 0x0000000606097981 */ /* 0x000ea8000c1e1300 */
[----:B------:R-:W3:Y:S04]  /*0620*/  LDG.E.S8 R13, desc[UR6][R6.64+0x1] ;  /* 0x00000106060d7981 */ /* 0x000ee8000c1e1300 */
[----:B------:R-:W4:Y:S04]  /*0630*/  LDG.E.S8 R14, desc[UR6][R6.64+0x2] ;  /* 0x00000206060e7981 */ /* 0x000f28000c1e1300 */
[----:B------:R-:W5:Y:S04]  /*0640*/  LDG.E.S8 R15, desc[UR6][R6.64+0x3] ;  /* 0x00000306060f7981 */ /* 0x000f68000c1e1300 */
[----:B------:R-:W5:Y:S04]  /*0650*/  LDG.E.S8 R11, desc[UR6][R6.64+0x4] ;  /* 0x00000406060b7981 */ /* 0x000f68000c1e1300 */
[----:B------:R-:W5:Y:S04]  /*0660*/  LDG.E.S8 R21, desc[UR6][R6.64+0x5] ;  /* 0x0000050606157981 */ /* 0x000f68000c1e1300 */
[----:B------:R-:W5:Y:S04]  /*0670*/  LDG.E.S8 R22, desc[UR6][R6.64+0x6] ;  /* 0x0000060606167981 */ /* 0x000f68000c1e1300 */
[----:B------:R-:W5:Y:S01]  /*0680*/  LDG.E.S8 R23, desc[UR6][R6.64+0x7] ;  /* 0x0000070606177981 */ /* 0x000f62000c1e1300 */
[----:B------:R-:W-:-:S02]  /*0690*/  LEA R10, R8, R1, 0x2 ;  /* 0x00000001080a7211 */ /* 0x000fc400078e10ff */
[----:B------:R-:W-:Y:S01]  /*06a0*/  IADD3 R8, PT, PT, R8, 0x8, RZ ;  /* 0x0000000808087810 */ /* 0x000fe20007ffe0ff */
[----:B--2---:R-:W-:Y:S02]  /*06b0*/  VIADD R12, R9, 0xffffffd1 ;  /* 0xffffffd1090c7836 */ /* 0x004fe40000000000 */
[----:B---3--:R-:W-:Y:S01]  /*06c0*/  VIADD R13, R13, 0xffffffd1 ;  /* 0xffffffd10d0d7836 */ /* 0x008fe20000000000 */
[----:B----4-:R-:W-:Y:S01]  /*06d0*/  IADD3 R14, PT, PT, R14, -0x2f, RZ ;  /* 0xffffffd10e0e7810 */ /* 0x010fe20007ffe0ff */
[----:B-----5:R-:W-:Y:S02]  /*06e0*/  VIADD R15, R15, 0xffffffd1 ;  /* 0xffffffd10f0f7836 */ /* 0x020fe40000000000 */
[----:B------:R-:W-:-:S03]  /*06f0*/  VIADD R20, R11, 0xffffffd1 ;  /* 0xffffffd10b147836 */ /* 0x000fc60000000000 */
[----:B------:R0:W-:Y:S01]  /*0700*/  STL.128 [R10], R12 ;  /* 0x0000000c0a007387 */ /* 0x0001e20000100c00 */
[----:B------:R-:W-:Y:S01]  /*0710*/  IADD3 R21, PT, PT, R21, -0x2f, RZ ;  /* 0xffffffd115157810 */ /* 0x000fe20007ffe0ff */
[----:B------:R-:W-:Y:S02]  /*0720*/  VIADD R22, R22, 0xffffffd1 ;  /* 0xffffffd116167836 */ /* 0x000fe40000000000 */
[----:B------:R-:W-:-:S05]  /*0730*/  VIADD R23, R23, 0xffffffd1 ;  /* 0xffffffd117177836 */ /* 0x000fca0000000000 */
[----:B------:R0:W-:Y:S02]  /*0740*/  STL.128 [R10+0x10], R20 ;  /* 0x000010140a007387 */ /* 0x0001e40000100c00 */
.L_x_5:
[----:B------:R-:W-:Y:S05]  /*0750*/  @!P1 BRA `(.L_x_2) ;  /* 0x00000000008c9947 */ /* 0x000fea0003800000 */
[----:B------:R-:W-:Y:S02]  /*0760*/  ISETP.GE.U32.AND P0, PT, R19, 0x4, PT ;  /* 0x000000041300780c */ /* 0x000fe40003f06070 */
[----:B------:R-:W-:-:S04]  /*0770*/  LOP3.LUT R9, R3, 0x3, RZ, 0xc0, !PT ;  /* 0x0000000303097812 */ /* 0x000fc800078ec0ff */
[----:B------:R-:W-:-:S07]  /*0780*/  ISETP.NE.AND P1, PT, R9, RZ, PT ;  /* 0x000000ff0900720c */ /* 0x000fce0003f25270 */
[----:B------:R-:W-:Y:S06]  /*0790*/  @!P0 BRA `(.L_x_6) ;  /* 0x0000000000388947 */ /* 0x000fec0003800000 */
[----:B------:R-:W1:Y:S02]  /*07a0*/  LDCU.64 UR4, c[0x0][0x380] ;  /* 0x00007000ff0477ac */ /* 0x000e640008000a00 */
[----:B-1----:R-:W-:-:S05]  /*07b0*/  IADD3 R6, P0, PT, R8, UR4, RZ ;  /* 0x0000000408067c10 */ /* 0x002fca000ff1e0ff */
[----:B------:R-:W-:-:S05]  /*07c0*/  IMAD.X R7, RZ, RZ, UR5, P0 ;  /* 0x00000005ff077e24 */ /* 0x000fca00080e06ff */
[----:B0-----:R-:W2:Y:S04]  /*07d0*/  LDG.E.S8 R10, desc[UR6][R6.64] ;  /* 0x00000006060a7981 */ /* 0x001ea8000c1e1300 */
[----:B------:R-:W3:Y:S04]  /*07e0*/  LDG.E.S8 R13, desc[UR6][R6.64+0x1] ;  /* 0x00000106060d7981 */ /* 0x000ee8000c1e1300 */
[----:B------:R-:W4:Y:S04]  /*07f0*/  LDG.E.S8 R14, desc[UR6][R6.64+0x2] ;  /* 0x00000206060e7981 */ /* 0x000f28000c1e1300 */
[----:B------:R-:W5:Y:S01]  /*0800*/  LDG.E.S8 R15, desc[UR6][R6.64+0x3] ;  /* 0x00000306060f7981 */ /* 0x000f62000c1e1300 */
[----:B------:R-:W-:-:S02]  /*0810*/  IMAD R11, R8, 0x4, R1 ;  /* 0x00000004080b7824 */ /* 0x000fc400078e0201 */
[----:B------:R-:W-:Y:S01]  /*0820*/  VIADD R8, R8, 0x4 ;  /* 0x0000000408087836 */ /* 0x000fe20000000000 */
[----:B--2---:R-:W-:Y:S01]  /*0830*/  IADD3 R12, PT, PT, R10, -0x2f, RZ ;  /* 0xffffffd10a0c7810 */ /* 0x004fe20007ffe0ff */
[----:B---3--:R-:W-:Y:S02]  /*0840*/  VIADD R13, R13, 0xffffffd1 ;  /* 0xffffffd10d0d7836 */ /* 0x008fe40000000000 */
[----:B----4-:R-:W-:Y:S01]  /*0850*/  VIADD R14, R14, 0xffffffd1 ;  /* 0xffffffd10e0e7836 */ /* 0x010fe20000000000 */
[----:B-----5:R-:W-:-:S05]  /*0860*/  IADD3 R15, PT, PT, R15, -0x2f, RZ ;  /* 0xffffffd10f0f7810 */ /* 0x020fca0007ffe0ff */
[----:B------:R1:W-:Y:S02]  /*0870*/  STL.128 [R11], R12 ;  /* 0x0000000c0b007387 */ /* 0x0003e40000100c00 */
.L_x_6:
[----:B------:R-:W-:Y:S05]  /*0880*/  @!P1 BRA `(.L_x_2) ;  /* 0x0000000000409947 */ /* 0x000fea0003800000 */
[----:B------:R-:W2:Y:S01]  /*0890*/  LDCU.64 UR4, c[0x0][0x380] ;  /* 0x00007000ff0477ac */ /* 0x000ea20008000a00 */
[----:B------:R-:W-:Y:S02]  /*08a0*/  IMAD.MOV R9, RZ, RZ, -R9 ;  /* 0x000000ffff097224 */ /* 0x000fe400078e0a09 */
[C---:B01----:R-:W-:Y:S01]  /*08b0*/  IMAD R13, R8.reuse, 0x4, R1 ;  /* 0x00000004080d7824 */ /* 0x043fe200078e0201 */
[----:B--2---:R-:W-:-:S04]  /*08c0*/  IADD3 R10, P0, PT, R8, UR4, RZ ;  /* 0x00000004080a7c10 */ /* 0x004fc8000ff1e0ff */
[----:B------:R-:W-:-:S09]  /*08d0*/  IADD3.X R11, PT, PT, RZ, UR5, RZ, P0, !PT ;  /* 0x00000005ff0b7c10 */ /* 0x000fd200087fe4ff */
.L_x_7:
[----:B------:R-:W-:Y:S02]  /*08e0*/  IMAD.MOV.U32 R6, RZ, RZ, R10 ;  /* 0x000000ffff067224 */ /* 0x000fe400078e000a */
[----:B------:R-:W-:-:S05]  /*08f0*/  IMAD.MOV.U32 R7, RZ, RZ, R11 ;  /* 0x000000ffff077224 */ /* 0x000fca00078e000b */
[----:B------:R-:W2:Y:S01]  /*0900*/  LDG.E.S8 R6, desc[UR6][R6.64] ;  /* 0x0000000606067981 */ /* 0x000ea2000c1e1300 */
[----:B------:R-:W-:Y:S01]  /*0910*/  VIADD R9, R9, 0x1 ;  /* 0x0000000109097836 */ /* 0x000fe20000000000 */
[----:B------:R-:W-:-:S04]  /*0920*/  IADD3 R10, P1, PT, R10, 0x1, RZ ;  /* 0x000000010a0a7810 */ /* 0x000fc80007f3e0ff */
[----:B------:R-:W-:Y:S01]  /*0930*/  ISETP.NE.AND P0, PT, R9, RZ, PT ;  /* 0x000000ff0900720c */ /* 0x000fe20003f05270 */
[----:B------:R-:W-:Y:S01]  /*0940*/  IMAD.X R11, RZ, RZ, R11, P1 ;  /* 0x000000ffff0b7224 */ /* 0x000fe200008e060b */
[----:B--2---:R-:W-:-:S05]  /*0950*/  IADD3 R8, PT, PT, R6, -0x2f, RZ ;  /* 0xffffffd106087810 */ /* 0x004fca0007ffe0ff */
[----:B------:R0:W-:Y:S02]  /*0960*/  STL [R13], R8 ;  /* 0x000000080d007387 */ /* 0x0001e40000100800 */
[----:B0-----:R-:W-:-:S04]  /*0970*/  IADD3 R13, PT, PT, R13, 0x4, RZ ;  /* 0x000000040d0d7810 */ /* 0x001fc80007ffe0ff */
[----:B------:R-:W-:Y:S05]  /*0980*/  @P0 BRA `(.L_x_7) ;  /* 0xfffffffc00d40947 */ /* 0x000fea000383ffff */
.L_x_2:
[----:B------:R-:W-:Y:S02]  /*0990*/  ISETP.GE.AND P0, PT, R3, 0x1, PT ;  /* 0x000000010300780c */ /* 0x000fe40003f06270 */
[----:B0-----:R-:W-:-:S11]  /*09a0*/  CS2R R22, SRZ ;  /* 0x0000000000167805 */ /* 0x001fd6000001ff00 */
[----:B------:R-:W-:Y:S05]  /*09b0*/  @!P0 BRA `(.L_x_8) ;  /* 0x0000001400e08947 */ /* 0x000fea0003800000 */
[C---:B------:R-:W-:Y:S02]  /*09c0*/  ISETP.GE.U32.AND P0, PT, R3.reuse, 0x10, PT ;  /* 0x000000100300780c */ /* 0x040fe40003f06070 */
[----:B------:R-:W-:Y:S02]  /*09d0*/  CS2R R22, SRZ ;  /* 0x0000000000167805 */ /* 0x000fe4000001ff00 */
[----:B------:R-:W-:Y:S01]  /*09e0*/  LOP3.LUT R24, R3, 0xf, RZ, 0xc0, !PT ;  /* 0x0000000f03187812 */ /* 0x000fe200078ec0ff */
[----:B------:R-:W-:-:S08]  /*09f0*/  IMAD.MOV.U32 R20, RZ, RZ, R3 ;  /* 0x000000ffff147224 */ /* 0x000fd000078e0003 */
[----:B------:R-:W-:Y:S05]  /*0a00*/  @!P0 BRA `(.L_x_9) ;  /* 0x0000000c002c8947 */ /* 0x000fea0003800000 */
[C---:B------:R-:W-:Y:S01]  /*0a10*/  LOP3.LUT R7, R3.reuse, 0x7ffffff0, RZ, 0xc0, !PT ;  /* 0x7ffffff003077812 */ /* 0x040fe200078ec0ff */
[----:B------:R-:W-:Y:S01]  /*0a20*/  VIADD R8, R3, 0xfffffff8 ;  /* 0xfffffff803087836 */ /* 0x000fe20000000000 */
[----:B------:R-:W-:Y:S02]  /*0a30*/  CS2R R22, SRZ ;  /* 0x0000000000167805 */ /* 0x000fe4000001ff00 */
[----:B------:R-:W-:-:S07]  /*0a40*/  IADD3 R7, PT, PT, -R7, RZ, RZ ;  /* 0x000000ff07077210 */ /* 0x000fce0007ffe1ff */
.L_x_10:
[----:B------:R-:W-:-:S04]  /*0a50*/  VIADD R6, R8, 0x7 ;  /* 0x0000000708067836 */ /* 0x000fc80000000000 */
[----:B------:R-:W-:-:S05]  /*0a60*/  IMAD R9, R6, 0x4, R1 ;  /* 0x0000000406097824 */ /* 0x000fca00078e0201 */
[----:B-1----:R-:W2:Y:S01]  /*0a70*/  LDL R13, [R9] ;  /* 0x00000000090d7983 */ /* 0x002ea20000100800 */
[----:B------:R-:W-:Y:S02]  /*0a80*/  IADD3 R7, PT, PT, R7, 0x10, RZ ;  /* 0x0000001007077810 */ /* 0x000fe40007ffe0ff */
[----:B------:R-:W-:Y:S02]  /*0a90*/  MOV R10, 0xad0 ;  /* 0x00000ad0000a7802 */ /* 0x000fe40000000f00 */
[----:B------:R-:W-:Y:S02]  /*0aa0*/  ISETP.NE.AND P1, PT, R7, RZ, PT ;  /* 0x000000ff0700720c */ /* 0x000fe40003f25270 */
[----:B--2---:R-:W-:-:S11]  /*0ab0*/  SHF.R.S32.HI R15, RZ, 0x1f, R13 ;  /* 0x0000001fff0f7819 */ /* 0x004fd6000001140d */
[----:B------:R-:W-:Y:S05]  /*0ac0*/  CALL.REL.NOINC `($_Z10bruteForcePc$_Z6my_powxi) ;  /* 0x0000001c001c7944 */ /* 0x000fea0003c00000 */
[----:B------:R-:W-:-:S04]  /*0ad0*/  VIADD R6, R8, 0x6 ;  /* 0x0000000608067836 */ /* 0x000fc80000000000 */
[----:B------:R-:W-:-:S05]  /*0ae0*/  IMAD R9, R6, 0x4, R1 ;  /* 0x0000000406097824 */ /* 0x000fca00078e0201 */
[----:B------:R-:W2:Y:S01]  /*0af0*/  LDL R19, [R9] ;  /* 0x0000000009137983 */ /* 0x000ea20000100800 */
[----:B------:R-:W-:Y:S01]  /*0b00*/  MOV R10, R23 ;  /* 0x00000017000a7202 */ /* 0x000fe20000000f00 */
[----:B------:R-:W-:Y:S02]  /*0b10*/  IMAD.MOV.U32 R11, RZ, RZ, R22 ;  /* 0x000000ffff0b7224 */ /* 0x000fe400078e0016 */
[C---:B------:R-:W-:Y:S02]  /*0b20*/  IMAD R14, R13.reuse, UR37, RZ ;  /* 0x000000250d0e7c24 */ /* 0x040fe4000f8e02ff */
[----:B------:R-:W-:Y:S01]  /*0b30*/  IMAD.WIDE.U32 R12, R13, UR36, R10 ;  /* 0x000000240d0c7c25 */ /* 0x000fe2000f8e000a */
[----:B------:R-:W-:-:S03]  /*0b40*/  MOV R10, 0xb90 ;  /* 0x00000b90000a7802 */ /* 0x000fc60000000f00 */
[----:B------:R-:W-:-:S04]  /*0b50*/  IMAD R11, R15, UR36, R14 ;  /* 0x000000240f0b7c24 */ /* 0x000fc8000f8e020e */
[----:B------:R-:W-:Y:S01]  /*0b60*/  IMAD.IADD R15, R13, 0x1, R11 ;  /* 0x000000010d0f7824 */ /* 0x000fe200078e020b */
[----:B--2---:R-:W-:-:S07]  /*0b70*/  SHF.R.S32.HI R21, RZ, 0x1f, R19 ;  /* 0x0000001fff157819 */ /* 0x004fce0000011413 */
[----:B------:R-:W-:Y:S05]  /*0b80*/  CALL.REL.NOINC `($_Z10bruteForcePc$_Z6my_powxi) ;  /* 0x0000001800ec7944 */ /* 0x000fea0003c00000 */
[----:B------:R-:W-:-:S05]  /*0b90*/  IADD3 R6, PT, PT, R8, 0x5, RZ ;  /* 0x0000000508067810 */ /* 0x000fca0007ffe0ff */
        /* <DEDUP_REMOVED lines=11> */
[----:B------:R-:W-:-:S05]  /*0c50*/  VIADD R6, R8, 0x4 ;  /* 0x0000000408067836 */ /* 0x000fca0000000000 */
[----:B------:R-:W-:-:S05]  /*0c60*/  LEA R9, R6, R1, 0x2 ;  /* 0x0000000106097211 */ /* 0x000fca00078e10ff */
[----:B------:R-:W2:Y:S01]  /*0c70*/  LDL R21, [R9] ;  /* 0x0000000009157983 */ /* 0x000ea20000100800 */
[----:B------:R-:W-:Y:S02]  /*0c80*/  IMAD.MOV.U32 R10, RZ, RZ, R12 ;  /* 0x000000ffff0a7224 */ /* 0x000fe400078e000c */
[----:B------:R-:W-:Y:S02]  /*0c90*/  IMAD.MOV.U32 R11, RZ, RZ, R15 ;  /* 0x000000ffff0b7224 */ /* 0x000fe400078e000f */
[C---:B------:R-:W-:Y:S02]  /*0ca0*/  IMAD R14, R23.reuse, UR37, RZ ;  /* 0x00000025170e7c24 */ /* 0x040fe4000f8e02ff */
[----:B------:R-:W-:Y:S01]  /*0cb0*/  IMAD.WIDE.U32 R12, R23, UR36, R10 ;  /* 0x00000024170c7c25 */ /* 0x000fe2000f8e000a */
[----:B------:R-:W-:-:S03]  /*0cc0*/  MOV R10, 0xd10 ;  /* 0x00000d10000a7802 */ /* 0x000fc60000000f00 */
[----:B------:R-:W-:-:S05]  /*0cd0*/  IMAD R11, R19, UR36, R14 ;  /* 0x00000024130b7c24 */ /* 0x000fca000f8e020e */
[----:B------:R-:W-:Y:S02]  /*0ce0*/  IADD3 R15, PT, PT, R13, R11, RZ ;  /* 0x0000000b0d0f7210 */ /* 0x000fe40007ffe0ff */
[----:B--2---:R-:W-:-:S07]  /*0cf0*/  SHF.R.S32.HI R19, RZ, 0x1f, R21 ;  /* 0x0000001fff137819 */ /* 0x004fce0000011415 */
        /* <DEDUP_REMOVED lines=37> */
[----:B------:R-:W-:-:S05]  /*0f50*/  IMAD R9, R8, 0x4, R1 ;  /* 0x0000000408097824 */ /* 0x000fca00078e0201 */
[----:B------:R-:W2:Y:S01]  /*0f60*/  LDL R21, [R9] ;  /* 0x0000000009157983 */ /* 0x000ea20000100800 */
[----:B------:R-:W-:Y:S01]  /*0f70*/  MOV R11, R15 ;  /* 0x0000000f000b7202 */ /* 0x000fe20000000f00 */
[----:B------:R-:W-:Y:S02]  /*0f80*/  IMAD.MOV.U32 R10, RZ, RZ, R12 ;  /* 0x000000ffff0a7224 */ /* 0x000fe400078e000c */
[C---:B------:R-:W-:Y:S02]  /*0f90*/  IMAD R6, R23.reuse, UR37, RZ ;  /* 0x0000002517067c24 */ /* 0x040fe4000f8e02ff */
[----:B------:R-:W-:Y:S01]  /*0fa0*/  IMAD.WIDE.U32 R12, R23, UR36, R10 ;  /* 0x00000024170c7c25 */ /* 0x000fe2000f8e000a */
[----:B------:R-:W-:-:S03]  /*0fb0*/  MOV R10, 0x1020 ;  /* 0x00001020000a7802 */ /* 0x000fc60000000f00 */
[----:B------:R-:W-:Y:S02]  /*0fc0*/  IMAD R11, R19, UR36, R6 ;  /* 0x00000024130b7c24 */ /* 0x000fe4000f8e0206 */
[----:B------:R-:W-:Y:S02]  /*0fd0*/  VIADD R20, R8, 0xfffffff8 ;  /* 0xfffffff808147836 */ /* 0x000fe40000000000 */
[----:B------:R-:W-:Y:S01]  /*0fe0*/  IMAD.MOV.U32 R6, RZ, RZ, R8 ;  /* 0x000000ffff067224 */ /* 0x000fe200078e0008 */
        /* <DEDUP_REMOVED lines=15> */
[----:B------:R-:W-:-:S05]  /*10e0*/  IADD3 R6, PT, PT, R8, -0x2, RZ ;  /* 0xfffffffe08067810 */ /* 0x000fca0007ffe0ff */
        /* <DEDUP_REMOVED lines=71> */
[----:B------:R-:W-:-:S05]  /*1560*/  LEA R9, R20, R1, 0x2 ;  /* 0x0000000114097211 */ /* 0x000fca00078e10ff */
[----:B------:R-:W2:Y:S01]  /*1570*/  LDL R21, [R9] ;  /* 0x0000000009157983 */ /* 0x000ea20000100800 */
[----:B------:R-:W-:Y:S01]  /*1580*/  MOV R11, R15 ;  /* 0x0000000f000b7202 */ /* 0x000fe20000000f00 */
[----:B------:R-:W-:Y:S02]  /*1590*/  IMAD.MOV.U32 R10, RZ, RZ, R12 ;  /* 0x000000ffff0a7224 */ /* 0x000fe400078e000c */
[C---:B------:R-:W-:Y:S02]  /*15a0*/  IMAD R6, R23.reuse, UR37, RZ ;  /* 0x0000002517067c24 */ /* 0x040fe4000f8e02ff */
[----:B------:R-:W-:Y:S01]  /*15b0*/  IMAD.WIDE.U32 R12, R23, UR36, R10 ;  /* 0x00000024170c7c25 */ /* 0x000fe2000f8e000a */
[----:B------:R-:W-:-:S03]  /*15c0*/  MOV R10, 0x1620 ;  /* 0x00001620000a7802 */ /* 0x000fc60000000f00 */
[----:B------:R-:W-:Y:S02]  /*15d0*/  IMAD R11, R19, UR36, R6 ;  /* 0x00000024130b7c24 */ /* 0x000fe4000f8e0206 */
[----:B------:R-:W-:-:S03]  /*15e0*/  IMAD.MOV.U32 R6, RZ, RZ, R20 ;  /* 0x000000ffff067224 */ /* 0x000fc600078e0014 */
[----:B------:R-:W-:Y:S02]  /*15f0*/  IADD3 R15, PT, PT, R13, R11, RZ ;  /* 0x0000000b0d0f7210 */ /* 0x000fe40007ffe0ff */
[----:B--2---:R-:W-:-:S07]  /*1600*/  SHF.R.S32.HI R19, RZ, 0x1f, R21 ;  /* 0x0000001fff137819 */ /* 0x004fce0000011415 */
[----:B------:R-:W-:Y:S05]  /*1610*/  CALL.REL.NOINC `($_Z10bruteForcePc$_Z6my_powxi) ;  /* 0x0000001000487944 */ /* 0x000fea0003c00000 */
[----:B------:R-:W-:Y:S01]  /*1620*/  MOV R11, R15 ;  /* 0x0000000f000b7202 */ /* 0x000fe20000000f00 */
[----:B------:R-:W-:Y:S02]  /*1630*/  IMAD R6, R21, UR37, RZ ;  /* 0x0000002515067c24 */ /* 0x000fe4000f8e02ff */
[----:B------:R-:W-:Y:S02]  /*1640*/  IMAD.MOV.U32 R10, RZ, RZ, R12 ;  /* 0x000000ffff0a7224 */ /* 0x000fe400078e000c */
[----:B------:R-:W-:Y:S02]  /*1650*/  IMAD R9, R19, UR36, R6 ;  /* 0x0000002413097c24 */ /* 0x000fe4000f8e0206 */
[----:B------:R-:W-:-:S04]  /*1660*/  IMAD.WIDE.U32 R10, R21, UR36, R10 ;  /* 0x00000024150a7c25 */ /* 0x000fc8000f8e000a */
[----:B------:R-:W-:Y:S01]  /*1670*/  VIADD R8, R8, 0xfffffff0 ;  /* 0xfffffff008087836 */ /* 0x000fe20000000000 */
[----:B------:R-:W-:Y:S01]  /*1680*/  IADD3 R22, PT, PT, R11, R9, RZ ;  /* 0x000000090b167210 */ /* 0x000fe20007ffe0ff */
[----:B------:R-:W-:Y:S01]  /*1690*/  IMAD.MOV.U32 R23, RZ, RZ, R10 ;  /* 0x000000ffff177224 */ /* 0x000fe200078e000a */
[----:B------:R-:W-:Y:S06]  /*16a0*/  @P1 BRA `(.L_x_10) ;  /* 0xfffffff000e81947 */ /* 0x000fec000383ffff */
[----:B------:R-:W-:-:S07]  /*16b0*/  IADD3 R20, PT, PT, R8, 0x8, RZ ;  /* 0x0000000808147810 */ /* 0x000fce0007ffe0ff */
.L_x_9:
[----:B------:R-:W-:-:S13]  /*16c0*/  ISETP.NE.AND P0, PT, R24, RZ, PT ;  /* 0x000000ff1800720c */ /* 0x000fda0003f05270 */
[----:B------:R-:W-:Y:S05]  /*16d0*/  @!P0 BRA `(.L_x_8) ;  /* 0x0000000800988947 */ /* 0x000fea0003800000 */
[----:B------:R-:W-:Y:S02]  /*16e0*/  ISETP.GE.U32.AND P0, PT, R24, 0x8, PT ;  /* 0x000000081800780c */ /* 0x000fe40003f06070 */
[----:B------:R-:W-:-:S11]  /*16f0*/  LOP3.LUT R24, R3, 0x7, RZ, 0xc0, !PT ;  /* 0x0000000703187812 */ /* 0x000fd600078ec0ff */
[----:B------:R-:W-:Y:S05]  /*1700*/  @!P0 BRA `(.L_x_11) ;  /* 0x00000004006c8947 */ /* 0x000fea0003800000 */
[----:B------:R-:W-:-:S05]  /*1710*/  VIADD R6, R20, 0xffffffff ;  /* 0xffffffff14067836 */ /* 0x000fca0000000000 */
[----:B------:R-:W-:-:S05]  /*1720*/  LEA R7, R6, R1, 0x2 ;  /* 0x0000000106077211 */ /* 0x000fca00078e10ff */
[----:B-1----:R-:W2:Y:S01]  /*1730*/  LDL R15, [R7] ;  /* 0x00000000070f7983 */ /* 0x002ea20000100800 */
[----:B------:R-:W-:Y:S02]  /*1740*/  MOV R10, 0x1770 ;  /* 0x00001770000a7802 */ /* 0x000fe40000000f00 */
[----:B--2---:R-:W-:-:S07]  /*1750*/  SHF.R.S32.HI R13, RZ, 0x1f, R15 ;  /* 0x0000001fff0d7819 */ /* 0x004fce000001140f */
[----:B------:R-:W-:Y:S05]  /*1760*/  CALL.REL.NOINC `($_Z10bruteForcePc$_Z6my_powxi) ;  /* 0x0000000c00f47944 */ /* 0x000fea0003c00000 */
[----:B------:R-:W-:-:S05]  /*1770*/  VIADD R6, R20, 0xfffffffe ;  /* 0xfffffffe14067836 */ /* 0x000fca0000000000 */
[----:B------:R-:W-:-:S05]  /*1780*/  LEA R7, R6, R1, 0x2 ;  /* 0x0000000106077211 */ /* 0x000fca00078e10ff */
[----:B------:R-:W2:Y:S01]  /*1790*/  LDL R19, [R7] ;  /* 0x0000000007137983 */ /* 0x000ea20000100800 */
[----:B------:R-:W-:Y:S01]  /*17a0*/  MOV R9, R22 ;  /* 0x0000001600097202 */ /* 0x000fe20000000f00 */
[----:B------:R-:W-:Y:S02]  /*17b0*/  IMAD R10, R15, UR37, RZ ;  /* 0x000000250f0a7c24 */ /* 0x000fe4000f8e02ff */
[----:B------:R-:W-:Y:S02]  /*17c0*/  IMAD.MOV.U32 R8, RZ, RZ, R23 ;  /* 0x000000ffff087224 */ /* 0x000fe400078e0017 */
[----:B------:R-:W-:Y:S01]  /*17d0*/  IMAD R13, R13, UR36, R10 ;  /* 0x000000240d0d7c24 */ /* 0x000fe2000f8e020a */
[----:B------:R-:W-:Y:S01]  /*17e0*/  MOV R10, 0x1830 ;  /* 0x00001830000a7802 */ /* 0x000fe20000000f00 */
[----:B------:R-:W-:-:S04]  /*17f0*/  IMAD.WIDE.U32 R14, R15, UR36, R8 ;  /* 0x000000240f0e7c25 */ /* 0x000fc8000f8e0008 */
[----:B------:R-:W-:Y:S01]  /*1800*/  IMAD.IADD R13, R15, 0x1, R13 ;  /* 0x000000010f0d7824 */ /* 0x000fe200078e020d */
[----:B--2---:R-:W-:-:S07]  /*1810*/  SHF.R.S32.HI R21, RZ, 0x1f, R19 ;  /* 0x0000001fff157819 */ /* 0x004fce0000011413 */
[----:B------:R-:W-:Y:S05]  /*1820*/  CALL.REL.NOINC `($_Z10bruteForcePc$_Z6my_powxi) ;  /* 0x0000000c00c47944 */ /* 0x000fea0003c00000 */
[----:B------:R-:W-:-:S05]  /*1830*/  IADD3 R6, PT, PT, R20, -0x3, RZ ;  /* 0xfffffffd14067810 */ /* 0x000fca0007ffe0ff */
[----:B------:R-:W-:-:S05]  /*1840*/  IMAD R7, R6, 0x4, R1 ;  /* 0x0000000406077824 */ /* 0x000fca00078e0201 */
[----:B------:R-:W2:Y:S01]  /*1850*/  LDL R23, [R7] ;  /* 0x0000000007177983 */ /* 0x000ea20000100800 */
[----:B------:R-:W-:Y:S01]  /*1860*/  MOV R12, R14 ;  /* 0x0000000e000c7202 */ /* 0x000fe20000000f00 */
[----:B------:R-:W-:Y:S01]  /*1870*/  IMAD R8, R19, UR37, RZ ;  /* 0x0000002513087c24 */ /* 0x000fe2000f8e02ff */
[----:B------:R-:W-:-:S03]  /*1880*/  MOV R10, 0x18e0 ;  /* 0x000018e0000a7802 */ /* 0x000fc60000000f00 */
[----:B------:R-:W-:-:S04]  /*1890*/  IMAD.WIDE.U32 R14, R19, UR36, R12 ;  /* 0x00000024130e7c25 */ /* 0x000fc8000f8e000c */
        /* <DEDUP_REMOVED lines=49> */
[----:B------:R-:W-:-:S06]  /*1bb0*/  IMAD R7, R20, 0x4, R1 ;  /* 0x0000000414077824 */ /* 0x000fcc00078e0201 */
[----:B------:R-:W2:Y:S01]  /*1bc0*/  LDL R7, [R7] ;  /* 0x0000000007077983 */ /* 0x000ea20000100800 */
[----:B------:R-:W-:Y:S01]  /*1bd0*/  MOV R12, R14 ;  /* 0x0000000e000c7202 */ /* 0x000fe20000000f00 */
[----:B------:R-:W-:Y:S01]  /*1be0*/  IMAD R6, R23, UR37, RZ ;  /* 0x0000002517067c24 */ /* 0x000fe2000f8e02ff */
[----:B------:R-:W-:-:S03]  /*1bf0*/  MOV R10, 0x1c60 ;  /* 0x00001c60000a7802 */ /* 0x000fc60000000f00 */
[----:B------:R-:W-:-:S04]  /*1c00*/  IMAD.WIDE.U32 R14, R23, UR36, R12 ;  /* 0x00000024170e7c25 */ /* 0x000fc8000f8e000c */
[----:B------:R-:W-:Y:S02]  /*1c10*/  IMAD R13, R19, UR36, R6 ;  /* 0x00000024130d7c24 */ /* 0x000fe4000f8e0206 */
[----:B------:R-:W-:-:S03]  /*1c20*/  IMAD.MOV.U32 R6, RZ, RZ, R20 ;  /* 0x000000ffff067224 */ /* 0x000fc600078e0014 */
[----:B------:R-:W-:Y:S02]  /*1c30*/  IADD3 R13, PT, PT, R15, R13, RZ ;  /* 0x0000000d0f0d7210 */ /* 0x000fe40007ffe0ff */
[----:B--2---:R-:W-:-:S07]  /*1c40*/  SHF.R.S32.HI R19, RZ, 0x1f, R7 ;  /* 0x0000001fff137819 */ /* 0x004fce0000011407 */
[----:B------:R-:W-:Y:S05]  /*1c50*/  CALL.REL.NOINC `($_Z10bruteForcePc$_Z6my_powxi) ;  /* 0x0000000800b87944 */ /* 0x000fea0003c00000 */
[----:B------:R-:W-:Y:S02]  /*1c60*/  IMAD R8, R7, UR37, RZ ;  /* 0x0000002507087c24 */ /* 0x000fe4000f8e02ff */
[----:B------:R-:W-:Y:S02]  /*1c70*/  IMAD.MOV.U32 R12, RZ, RZ, R14 ;  /* 0x000000ffff0c7224 */ /* 0x000fe400078e000e */
[----:B------:R-:W-:Y:S02]  /*1c80*/  IMAD R9, R19, UR36, R8 ;  /* 0x0000002413097c24 */ /* 0x000fe4000f8e0208 */
[----:B------:R-:W-:-:S04]  /*1c90*/  IMAD.WIDE.U32 R6, R7, UR36, R12 ;  /* 0x0000002407067c25 */ /* 0x000fc8000f8e000c */
[----:B------:R-:W-:Y:S01]  /*1ca0*/  IMAD.MOV.U32 R23, RZ, RZ, R6 ;  /* 0x000000ffff177224 */ /* 0x000fe200078e0006 */
[----:B------:R-:W-:-:S07]  /*1cb0*/  IADD3 R22, PT, PT, R7, R9, RZ ;  /* 0x0000000907167210 */ /* 0x000fce0007ffe0ff */
.L_x_11:
[----:B------:R-:W-:-:S13]  /*1cc0*/  ISETP.NE.AND P0, PT, R24, RZ, PT ;  /* 0x000000ff1800720c */ /* 0x000fda0003f05270 */
[----:B------:R-:W-:Y:S05]  /*1cd0*/  @!P0 BRA `(.L_x_8) ;  /* 0x0000000400188947 */ /* 0x000fea0003800000 */
[----:B------:R-:W-:Y:S02]  /*1ce0*/  ISETP.GE.U32.AND P0, PT, R24, 0x4, PT ;  /* 0x000000041800780c */ /* 0x000fe40003f06070 */
[----:B------:R-:W-:-:S11]  /*1cf0*/  LOP3.LUT R24, R3, 0x3, RZ, 0xc0, !PT ;  /* 0x0000000303187812 */ /* 0x000fd600078ec0ff */
[----:B------:R-:W-:Y:S05]  /*1d00*/  @!P0 BRA `(.L_x_12) ;  /* 0x0000000000bc8947 */ /* 0x000fea0003800000 */
[----:B------:R-:W-:-:S05]  /*1d10*/  IADD3 R6, PT, PT, R20, -0x1, RZ ;  /* 0xffffffff14067810 */ /* 0x000fca0007ffe0ff */
[----:B-1----:R-:W-:-:S06]  /*1d20*/  IMAD R13, R6, 0x4, R1 ;  /* 0x00000004060d7824 */ /* 0x002fcc00078e0201 */
[----:B------:R-:W2:Y:S01]  /*1d30*/  LDL R13, [R13] ;  /* 0x000000000d0d7983 */ /* 0x000ea20000100800 */
[----:B------:R-:W-:Y:S02]  /*1d40*/  MOV R10, 0x1d70 ;  /* 0x00001d70000a7802 */ /* 0x000fe40000000f00 */
[----:B--2---:R-:W-:-:S07]  /*1d50*/  SHF.R.S32.HI R8, RZ, 0x1f, R13 ;  /* 0x0000001fff087819 */ /* 0x004fce000001140d */
[----:B------:R-:W-:Y:S05]  /*1d60*/  CALL.REL.NOINC `($_Z10bruteForcePc$_Z6my_powxi) ;  /* 0x0000000800747944 */ /* 0x000fea0003c00000 */
[----:B------:R-:W-:-:S05]  /*1d70*/  IADD3 R6, PT, PT, R20, -0x2, RZ ;  /* 0xfffffffe14067810 */ /* 0x000fca0007ffe0ff */
[----:B------:R-:W-:-:S06]  /*1d80*/  IMAD R19, R6, 0x4, R1 ;  /* 0x0000000406137824 */ /* 0x000fcc00078e0201 */
[----:B------:R-:W2:Y:S01]  /*1d90*/  LDL R19, [R19] ;  /* 0x0000000013137983 */ /* 0x000ea20000100800 */
[----:B------:R-:W-:Y:S01]  /*1da0*/  MOV R14, R23 ;  /* 0x00000017000e7202 */ /* 0x000fe20000000f00 */
[C---:B------:R-:W-:Y:S01]  /*1db0*/  IMAD R7, R13.reuse, UR37, RZ ;  /* 0x000000250d077c24 */ /* 0x040fe2000f8e02ff */
[----:B------:R-:W-:Y:S01]  /*1dc0*/  MOV R10, 0x1e30 ;  /* 0x00001e30000a7802 */ /* 0x000fe20000000f00 */
[----:B------:R-:W-:Y:S02]  /*1dd0*/  IMAD.MOV.U32 R15, RZ, RZ, R22 ;  /* 0x000000ffff0f7224 */ /* 0x000fe400078e0016 */
[----:B------:R-:W-:Y:S02]  /*1de0*/  IMAD R7, R8, UR36, R7 ;  /* 0x0000002408077c24 */ /* 0x000fe4000f8e0207 */
[----:B------:R-:W-:-:S05]  /*1df0*/  IMAD.WIDE.U32 R14, R13, UR36, R14 ;  /* 0x000000240d0e7c25 */ /* 0x000fca000f8e000e */
[----:B------:R-:W-:Y:S02]  /*1e00*/  IADD3 R13, PT, PT, R15, R7, RZ ;  /* 0x000000070f0d7210 */ /* 0x000fe40007ffe0ff */
[----:B--2---:R-:W-:-:S07]  /*1e10*/  SHF.R.S32.HI R8, RZ, 0x1f, R19 ;  /* 0x0000001fff087819 */ /* 0x004fce0000011413 */
[----:B------:R-:W-:Y:S05]  /*1e20*/  CALL.REL.NOINC `($_Z10bruteForcePc$_Z6my_powxi) ;  /* 0x0000000800447944 */ /* 0x000fea0003c00000 */
[----:B------:R-:W-:-:S05]  /*1e30*/  VIADD R6, R20, 0xfffffffd ;  /* 0xfffffffd14067836 */ /* 0x000fca0000000000 */
[----:B------:R-:W-:-:S06]  /*1e40*/  LEA R21, R6, R1, 0x2 ;  /* 0x0000000106157211 */ /* 0x000fcc00078e10ff */
[----:B------:R-:W2:Y:S01]  /*1e50*/  LDL R21, [R21] ;  /* 0x0000000015157983 */ /* 0x000ea20000100800 */
        /* <DEDUP_REMOVED lines=11> */
[----:B------:R-:W-:Y:S01]  /*1f10*/  IMAD.MOV.U32 R12, RZ, RZ, R14 ;  /* 0x000000ffff0c7224 */ /* 0x000fe200078e000e */
[----:B------:R-:W-:Y:S01]  /*1f20*/  MOV R10, 0x1fa0 ;  /* 0x00001fa0000a7802 */ /* 0x000fe20000000f00 */
[C---:B------:R-:W-:Y:S02]  /*1f30*/  IMAD R6, R21.reuse, UR37, RZ ;  /* 0x0000002515067c24 */ /* 0x040fe4000f8e02ff */
[----:B------:R-:W-:-:S04]  /*1f40*/  IMAD.WIDE.U32 R14, R21, UR36, R12 ;  /* 0x00000024150e7c25 */ /* 0x000fc8000f8e000c */
[----:B------:R-:W-:Y:S01]  /*1f50*/  IMAD R13, R7, UR36, R6 ;  /* 0x00000024070d7c24 */ /* 0x000fe2000f8e0206 */
[----:B------:R-:W-:-:S03]  /*1f60*/  MOV R6, R20 ;  /* 0x0000001400067202 */ /* 0x000fc60000000f00 */
[----:B------:R-:W-:Y:S01]  /*1f70*/  IMAD.IADD R13, R15, 0x1, R13 ;  /* 0x000000010f0d7824 */ /* 0x000fe200078e020d */
[----:B--2---:R-:W-:-:S07]  /*1f80*/  SHF.R.S32.HI R21, RZ, 0x1f, R19 ;  /* 0x0000001fff157819 */ /* 0x004fce0000011413 */
[----:B------:R-:W-:Y:S05]  /*1f90*/  CALL.REL.NOINC `($_Z10bruteForcePc$_Z6my_powxi) ;  /* 0x0000000400e87944 */ /* 0x000fea0003c00000 */
[----:B------:R-:W-:Y:S01]  /*1fa0*/  MOV R12, R14 ;  /* 0x0000000e000c7202 */ /* 0x000fe20000000f00 */
[----:B------:R-:W-:-:S04]  /*1fb0*/  IMAD R8, R19, UR37, RZ ;  /* 0x0000002513087c24 */ /* 0x000fc8000f8e02ff */
[----:B------:R-:W-:-:S04]  /*1fc0*/  IMAD.WIDE.U32 R6, R19, UR36, R12 ;  /* 0x0000002413067c25 */ /* 0x000fc8000f8e000c */
[----:B------:R-:W-:Y:S01]  /*1fd0*/  IMAD R9, R21, UR36, R8 ;  /* 0x0000002415097c24 */ /* 0x000fe2000f8e0208 */
[----:B------:R-:W-:-:S03]  /*1fe0*/  MOV R23, R6 ;  /* 0x0000000600177202 */ /* 0x000fc60000000f00 */
[----:B------:R-:W-:-:S07]  /*1ff0*/  IMAD.IADD R22, R7, 0x1, R9 ;  /* 0x0000000107167824 */ /* 0x000fce00078e0209 */
.L_x_12:
[----:B------:R-:W-:-:S13]  /*2000*/  ISETP.NE.AND P0, PT, R24, RZ, PT ;  /* 0x000000ff1800720c */ /* 0x000fda0003f05270 */
[----:B------:R-:W-:Y:S05]  /*2010*/  @!P0 BRA `(.L_x_8) ;  /* 0x0000000000488947 */ /* 0x000fea0003800000 */
[----:B------:R-:W-:-:S07]  /*2020*/  IMAD.MOV R8, RZ, RZ, -R24 ;  /* 0x000000ffff087224 */ /* 0x000fce00078e0a18 */
.L_x_13:
[----:B------:R-:W-:-:S05]  /*2030*/  IADD3 R20, PT, PT, R20, -0x1, RZ ;  /* 0xffffffff14147810 */ /* 0x000fca0007ffe0ff */
[----:B------:R-:W-:-:S05]  /*2040*/  IMAD R7, R20, 0x4, R1 ;  /* 0x0000000414077824 */ /* 0x000fca00078e0201 */
[----:B-1----:R-:W2:Y:S01]  /*2050*/  LDL R13, [R7] ;  /* 0x00000000070d7983 */ /* 0x002ea20000100800 */
[----:B------:R-:W-:Y:S01]  /*2060*/  IADD3 R8, PT, PT, R8, 0x1, RZ ;  /* 0x0000000108087810 */ /* 0x000fe20007ffe0ff */
[----:B------:R-:W-:Y:S01]  /*2070*/  IMAD.MOV.U32 R6, RZ, RZ, R20 ;  /* 0x000000ffff067224 */ /* 0x000fe200078e0014 */
[----:B------:R-:W-:Y:S02]  /*2080*/  MOV R10, 0x20c0 ;  /* 0x000020c0000a7802 */ /* 0x000fe40000000f00 */
[----:B------:R-:W-:Y:S02]  /*2090*/  ISETP.NE.AND P1, PT, R8, RZ, PT ;  /* 0x000000ff0800720c */ /* 0x000fe40003f25270 */
[----:B--2---:R-:W-:-:S11]  /*20a0*/  SHF.R.S32.HI R12, RZ, 0x1f, R13 ;  /* 0x0000001fff0c7819 */ /* 0x004fd6000001140d */
[----:B------:R-:W-:Y:S05]  /*20b0*/  CALL.REL.NOINC `($_Z10bruteForcePc$_Z6my_powxi) ;  /* 0x0000000400a07944 */ /* 0x000fea0003c00000 */
[----:B------:R-:W-:Y:S01]  /*20c0*/  MOV R6, R23 ;  /* 0x0000001700067202 */ /* 0x000fe20000000f00 */
[C---:B------:R-:W-:Y:S02]  /*20d0*/  IMAD R9, R13.reuse, UR37, RZ ;  /* 0x000000250d097c24 */ /* 0x040fe4000f8e02ff */
[----:B------:R-:W-:Y:S02]  /*20e0*/  IMAD.MOV.U32 R7, RZ, RZ, R22 ;  /* 0x000000ffff077224 */ /* 0x000fe400078e0016 */
[----:B------:R-:W-:Y:S02]  /*20f0*/  IMAD R9, R12, UR36, R9 ;  /* 0x000000240c097c24 */ /* 0x000fe4000f8e0209 */
[----:B------:R-:W-:-:S04]  /*2100*/  IMAD.WIDE.U32 R6, R13, UR36, R6 ;  /* 0x000000240d067c25 */ /* 0x000fc8000f8e0006 */
[----:B------:R-:W-:Y:S01]  /*2110*/  IMAD.MOV.U32 R23, RZ, RZ, R6 ;  /* 0x000000ffff177224 */ /* 0x000fe200078e0006 */
[----:B------:R-:W-:Y:S01]  /*2120*/  IADD3 R22, PT, PT, R7, R9, RZ ;  /* 0x0000000907167210 */ /* 0x000fe20007ffe0ff */
[----:B------:R-:W-:Y:S06]  /*2130*/  @P1 BRA `(.L_x_13) ;  /* 0xfffffffc00bc1947 */ /* 0x000fec000383ffff */
.L_x_8:
[----:B------:R-:W-:Y:S02]  /*2140*/  MOV R6, R3 ;  /* 0x0000000300067202 */ /* 0x000fe40000000f00 */
[----:B------:R-:W-:-:S07]  /*2150*/  MOV R10, 0x2170 ;  /* 0x00002170000a7802 */ /* 0x000fce0000000f00 */
[----:B-1----:R-:W-:Y:S05]  /*2160*/  CALL.REL.NOINC `($_Z10bruteForcePc$_Z6my_powxi) ;  /* 0x0000000400747944 */ /* 0x002fea0003c00000 */
[----:B------:R-:W-:Y:S01]  /*2170*/  IMAD.U32 R3, RZ, RZ, UR37 ;  /* 0x00000025ff037e24 */ /* 0x000fe2000f8e00ff */
[----:B------:R-:W-:-:S04]  /*2180*/  ISETP.LT.U32.AND P0, PT, R5, UR36, PT ;  /* 0x0000002405007c0c */ /* 0x000fc8000bf01070 */
[----:B------:R-:W-:-:S13]  /*2190*/  ISETP.GT.AND.EX P0, PT, R3, R4, PT, P0 ;  /* 0x000000040300720c */ /* 0x000fda0003f04300 */
[----:B------:R-:W-:Y:S05]  /*21a0*/  @!P0 EXIT ;  /* 0x000000000000894d */ /* 0x000fea0003800000 */
[----:B------:R-:W0:Y:S01]  /*21b0*/  LDCU UR4, c[0x0][0x370] ;  /* 0x00006e00ff0477ac */ /* 0x000e220008000800 */
[----:B------:R-:W-:Y:S01]  /*21c0*/  BSSY.RECONVERGENT B0, `(.L_x_14) ;  /* 0x000000b000007945 */ /* 0x000fe20003800200 */
[----:B0-----:R-:W-:-:S07]  /*21d0*/  IMAD R0, R0, UR4, RZ ;  /* 0x0000000400007c24 */ /* 0x001fce000f8e02ff */
.L_x_16:
[----:B------:R-:W-:-:S04]  /*21e0*/  ISETP.NE.U32.AND P0, PT, R5, R23, PT ;  /* 0x000000170500720c */ /* 0x000fc80003f05070 */
[----:B------:R-:W-:-:S13]  /*21f0*/  ISETP.NE.AND.EX P0, PT, R4, R22, PT, P0 ;  /* 0x000000160400720c */ /* 0x000fda0003f05300 */
[----:B------:R-:W-:Y:S05]  /*2200*/  @!P0 BRA `(.L_x_15) ;  /* 0x0000000000188947 */ /* 0x000fea0003800000 */
[----:B------:R-:W-:-:S04]  /*2210*/  IADD3 R5, P0, PT, R0, R5, RZ ;  /* 0x0000000500057210 */ /* 0x000fc80007f1e0ff */
[----:B------:R-:W-:Y:S02]  /*2220*/  IADD3.X R4, PT, PT, RZ, R4, RZ, P0, !PT ;  /* 0x00000004ff047210 */ /* 0x000fe400007fe4ff */
[----:B------:R-:W-:-:S04]  /*2230*/  ISETP.GE.U32.AND P0, PT, R5, UR36, PT ;  /* 0x0000002405007c0c */ /* 0x000fc8000bf06070 */
[----:B------:R-:W-:-:S13]  /*2240*/  ISETP.GE.AND.EX P0, PT, R4, UR37, PT, P0 ;  /* 0x0000002504007c0c */ /* 0x000fda000bf06300 */
[----:B------:R-:W-:Y:S05]  /*2250*/  @!P0 BRA `(.L_x_16) ;  /* 0xfffffffc00e08947 */ /* 0x000fea000383ffff */
[----:B------:R-:W-:Y:S05]  /*2260*/  EXIT ;  /* 0x000000000000794d */ /* 0x000fea0003800000 */
.L_x_15:
[----:B------:R-:W-:Y:S05]  /*2270*/  BSYNC.RECONVERGENT B0 ;  /* 0x0000000000007941 */ /* 0x000fea0003800200 */
.L_x_14:
[----:B------:R-:W-:Y:S01]  /*2280*/  MOV R19, 0x0 ;  /* 0x0000000000137802 */ /* 0x000fe20000000f00 */
[----:B------:R-:W0:Y:S01]  /*2290*/  LDCU.64 UR4, c[0x4][0x18] ;  /* 0x01000300ff0477ac */ /* 0x000e220008000a00 */
[----:B------:R-:W-:Y:S02]  /*22a0*/  CS2R R6, SRZ ;  /* 0x0000000000067805 */ /* 0x000fe4000001ff00 */
[----:B------:R1:W2:Y:S01]  /*22b0*/  LDC.64 R8, c[0x4][R19] ;  /* 0x0100000013087b82 */ /* 0x0002a20000000a00 */
[----:B0-----:R-:W-:Y:S01]  /*22c0*/  IMAD.U32 R4, RZ, RZ, UR4 ;  /* 0x00000004ff047e24 */ /* 0x001fe2000f8e00ff */
[----:B-1----:R-:W-:-:S07]  /*22d0*/  MOV R5, UR5 ;  /* 0x0000000500057c02 */ /* 0x002fce0008000f00 */
[----:B------:R-:W-:-:S07]  /*22e0*/  LEPC R20, `(.L_x_17) ;  /* 0x000000001014794e */ /* 0x000fce0000000000 */
[----:B--2---:R-:W-:Y:S05]  /*22f0*/  CALL.ABS.NOINC R8 ;  /* 0x0000000008007343 */ /* 0x004fea0003c00000 */
.L_x_17:
[----:B------:R-:W-:Y:S01]  /*2300*/  IMAD.MOV.U32 R8, RZ, RZ, R23 ;  /* 0x000000ffff087224 */ /* 0x000fe200078e0017 */
[----:B------:R-:W-:Y:S01]  /*2310*/  MOV R9, R22 ;  /* 0x0000001600097202 */ /* 0x000fe20000000f00 */
[----:B------:R0:W1:Y:S01]  /*2320*/  LDC.64 R10, c[0x4][R19] ;  /* 0x01000000130a7b82 */ /* 0x0000620000000a00 */
[----:B------:R-:W2:Y:S01]  /*2330*/  LDCU.64 UR4, c[0x4][0x20] ;  /* 0x01000400ff0477ac */ /* 0x000ea20008000a00 */
[----:B------:R-:W-:Y:S01]  /*2340*/  IMAD.MOV.U32 R6, RZ, RZ, R2 ;  /* 0x000000ffff067224 */ /* 0x000fe200078e0002 */
[----:B------:R-:W-:Y:S01]  /*2350*/  MOV R7, R18 ;  /* 0x0000001200077202 */ /* 0x000fe20000000f00 */
[----:B------:R0:W-:Y:S01]  /*2360*/  STL.64 [R1+0x68], R8 ;  /* 0x0000680801007387 */ /* 0x0001e20000100a00 */
[----:B--2---:R-:W-:Y:S01]  /*2370*/  IMAD.U32 R4, RZ, RZ, UR4 ;  /* 0x00000004ff047e24 */ /* 0x004fe2000f8e00ff */
[----:B0-----:R-:W-:-:S07]  /*2380*/  MOV R5, UR5 ;  /* 0x0000000500057c02 */ /* 0x001fce0008000f00 */
[----:B------:R-:W-:-:S07]  /*2390*/  LEPC R20, `(.L_x_18) ;  /* 0x000000001014794e */ /* 0x000fce0000000000 */
[----:B-1----:R-:W-:Y:S05]  /*23a0*/  CALL.ABS.NOINC R10 ;  /* 0x000000000a007343 */ /* 0x002fea0003c00000 */
.L_x_18:
[----:B------:R-:W-:Y:S01]  /*23b0*/  ISETP.NE.U32.AND P0, PT, R23, RZ, PT ;  /* 0x000000ff1700720c */ /* 0x000fe20003f05070 */
[----:B------:R-:W-:Y:S01]  /*23c0*/  BSSY.RECONVERGENT B0, `(.L_x_19) ;  /* 0x000001a000007945 */ /* 0x000fe20003800200 */
[----:B------:R-:W-:Y:S02]  /*23d0*/  IMAD.MOV.U32 R0, RZ, RZ, RZ ;  /* 0x000000ffff007224 */ /* 0x000fe400078e00ff */
[----:B------:R-:W-:-:S13]  /*23e0*/  ISETP.NE.AND.EX P0, PT, R22, RZ, PT, P0 ;  /* 0x000000ff1600720c */ /* 0x000fda0003f05300 */
[----:B------:R-:W-:Y:S05]  /*23f0*/  @!P0 BRA `(.L_x_20) ;  /* 0x0000000000588947 */ /* 0x000fea0003800000 */
[----:B------:R-:W-:Y:S01]  /*2400*/  HFMA2 R0, -RZ, RZ, 0, 0 ;  /* 0x00000000ff007431 */ /* 0x000fe200000001ff */
[----:B------:R-:W-:Y:S06]  /*2410*/  BSSY.RECONVERGENT B1, `(.L_x_20) ;  /* 0x0000014000017945 */ /* 0x000fec0003800200 */
.L_x_21:
[----:B0-----:R-:W-:-:S04]  /*2420*/  IMAD.WIDE.U32 R4, R22, 0xd79435f, RZ ;  /* 0x0d79435f16047825 */ /* 0x001fc800078e00ff */
[----:B------:R-:W-:-:S04]  /*2430*/  IMAD.WIDE.U32 R6, P0, R23, -0x286bca1b, R4 ;  /* 0xd79435e517067825 */ /* 0x000fc80007800004 */
[----:B------:R-:W-:Y:S01]  /*2440*/  IMAD.WIDE.U32 R4, R23, 0xd79435f, RZ ;  /* 0x0d79435f17047825 */ /* 0x000fe200078e00ff */
[----:B------:R-:W-:-:S03]  /*2450*/  MOV R8, R7 ;  /* 0x0000000700087202 */ /* 0x000fc60000000f00 */
[----:B------:R-:W-:Y:S01]  /*2460*/  IMAD.X R9, RZ, RZ, RZ, P0 ;  /* 0x000000ffff097224 */ /* 0x000fe200000e06ff */
[----:B------:R-:W-:-:S05]  /*2470*/  IADD3 RZ, P0, PT, R5, R6, RZ ;  /* 0x0000000605ff7210 */ /* 0x000fca0007f1e0ff */
[----:B------:R-:W-:Y:S01]  /*2480*/  IMAD.WIDE.U32.X R4, R22, -0x286bca1b, R8, P0 ;  /* 0xd79435e516047825 */ /* 0x000fe200000e0408 */
[----:B------:R-:W-:-:S04]  /*2490*/  ISETP.GT.U32.AND P0, PT, R23, 0x4b, PT ;  /* 0x0000004b1700780c */ /* 0x000fc80003f04070 */
[--C-:B------:R-:W-:Y:S01]  /*24a0*/  SHF.R.U64 R6, R4, 0x6, R5.reuse ;  /* 0x0000000604067819 */ /* 0x100fe20000001205 */
[----:B------:R-:W-:Y:S01]  /*24b0*/  IMAD.IADD R4, R1, 0x1, R0 ;  /* 0x0000000101047824 */ /* 0x000fe200078e0200 */
[----:B------:R-:W-:Y:S01]  /*24c0*/  ISETP.GT.U32.AND.EX P0, PT, R22, RZ, PT, P0 ;  /* 0x000000ff1600720c */ /* 0x000fe20003f04100 */
[----:B------:R-:W-:Y:S01]  /*24d0*/  VIADD R0, R0, 0x1 ;  /* 0x0000000100007836 */ /* 0x000fe20000000000 */
[----:B------:R-:W-:Y:S01]  /*24e0*/  SHF.R.U32.HI R5, RZ, 0x6, R5 ;  /* 0x00000006ff057819 */ /* 0x000fe20000011605 */
[----:B------:R-:W-:Y:S02]  /*24f0*/  IMAD R3, R6, -0x4c, R23 ;  /* 0xffffffb406037824 */ /* 0x000fe400078e0217 */
[----:B------:R-:W-:Y:S01]  /*2500*/  IMAD.MOV.U32 R23, RZ, RZ, R6 ;  /* 0x000000ffff177224 */ /* 0x000fe200078e0006 */
[----:B------:R-:W-:Y:S02]  /*2510*/  MOV R22, R5 ;  /* 0x0000000500167202 */ /* 0x000fe40000000f00 */
[----:B------:R-:W-:-:S05]  /*2520*/  IADD3 R3, PT, PT, R3, 0x2f, RZ ;  /* 0x0000002f03037810 */ /* 0x000fca0007ffe0ff */
[----:B------:R0:W-:Y:S01]  /*2530*/  STL.U8 [R4+0x50], R3 ;  /* 0x0000500304007387 */ /* 0x0001e20000100000 */
[----:B------:R-:W-:Y:S05]  /*2540*/  @P0 BRA `(.L_x_21) ;  /* 0xfffffffc00b40947 */ /* 0x000fea000383ffff */
[----:B------:R-:W-:Y:S05]  /*2550*/  BSYNC.RECONVERGENT B1 ;  /* 0x0000000000017941 */ /* 0x000fea0003800200 */
.L_x_20:
[----:B------:R-:W-:Y:S05]  /*2560*/  BSYNC.RECONVERGENT B0 ;  /* 0x0000000000007941 */ /* 0x000fea0003800200 */
.L_x_19:
[----:B------:R-:W-:Y:S01]  /*2570*/  IADD3 R0, PT, PT, R1, R0, RZ ;  /* 0x0000000001007210 */ /* 0x000fe20007ffe0ff */
[----:B------:R-:W1:Y:S01]  /*2580*/  LDCU.64 UR4, c[0x4][0x28] ;  /* 0x01000500ff0477ac */ /* 0x000e620008000a00 */
[----:B0-----:R-:W-:Y:S01]  /*2590*/  MOV R3, 0x0 ;  /* 0x0000000000037802 */ /* 0x001fe20000000f00 */
[----:B------:R-:W-:Y:S01]  /*25a0*/  IMAD.MOV.U32 R6, RZ, RZ, R2 ;  /* 0x000000ffff067224 */ /* 0x000fe200078e0002 */
[----:B------:R-:W-:Y:S01]  /*25b0*/  MOV R7, R18 ;  /* 0x0000001200077202 */ /* 0x000fe20000000f00 */
[----:B------:R0:W-:Y:S01]  /*25c0*/  STL.U8 [R0+0x50], RZ ;  /* 0x000050ff00007387 */ /* 0x0001e20000100000 */
[----:B------:R0:W2:Y:S03]  /*25d0*/  LDC.64 R8, c[0x4][R3] ;  /* 0x0100000003087b82 */ /* 0x0000a60000000a00 */
[----:B------:R0:W-:Y:S01]  /*25e0*/  STL.64 [R1+0x68], R16 ;  /* 0x0000681001007387 */ /* 0x0001e20000100a00 */
[----:B-1----:R-:W-:Y:S01]  /*25f0*/  IMAD.U32 R4, RZ, RZ, UR4 ;  /* 0x00000004ff047e24 */ /* 0x002fe2000f8e00ff */
[----:B------:R-:W-:-:S07]  /*2600*/  MOV R5, UR5 ;  /* 0x0000000500057c02 */ /* 0x000fce0008000f00 */
[----:B------:R-:W-:-:S07]  /*2610*/  LEPC R20, `(.L_x_22) ;  /* 0x000000001014794e */ /* 0x000fce0000000000 */
[----:B0-2---:R-:W-:Y:S05]  /*2620*/  CALL.ABS.NOINC R8 ;  /* 0x0000000008007343 */ /* 0x005fea0003c00000 */
.L_x_22:
[----:B------:R-:W-:Y:S01]  /*2630*/  MOV R0, 0x8 ;  /* 0x0000000800007802 */ /* 0x000fe20000000f00 */
[----:B------:R-:W0:Y:S01]  /*2640*/  LDCU.64 UR4, c[0x4][0x30] ;  /* 0x01000600ff0477ac */ /* 0x000e220008000a00 */
[----:B------:R-:W-:Y:S02]  /*2650*/  HFMA2 R12, -RZ, RZ, 0, 5.9604644775390625e-08 ;  /* 0x00000001ff0c7431 */ /* 0x000fe400000001ff */
[----:B------:R-:W-:Y:S01]  /*2660*/  IMAD.MOV.U32 R8, RZ, RZ, 0x4d ;  /* 0x0000004dff087424 */ /* 0x000fe200078e00ff */
[----:B------:R1:W2:Y:S01]  /*2670*/  LDC.64 R2, c[0x4][R0] ;  /* 0x0100000000027b82 */ /* 0x0002a20000000a00 */
[----:B------:R-:W3:Y:S01]  /*2680*/  LDCU.64 UR6, c[0x4][0x38] ;  /* 0x01000700ff0677ac */ /* 0x000ee20008000a00 */
[----:B------:R-:W-:Y:S01]  /*2690*/  IMAD.MOV.U32 R13, RZ, RZ, RZ ;  /* 0x000000ffff0d7224 */ /* 0x000fe200078e00ff */
[----:B------:R-:W4:Y:S01]  /*26a0*/  LDCU.64 UR8, c[0x4][0x10] ;  /* 0x01000200ff0877ac */ /* 0x000f220008000a00 */
[----:B0-----:R-:W-:Y:S01]  /*26b0*/  IMAD.U32 R4, RZ, RZ, UR4 ;  /* 0x00000004ff047e24 */ /* 0x001fe2000f8e00ff */
[----:B------:R-:W-:Y:S01]  /*26c0*/  MOV R5, UR5 ;  /* 0x0000000500057c02 */ /* 0x000fe20008000f00 */
[----:B---3--:R-:W-:Y:S01]  /*26d0*/  IMAD.U32 R6, RZ, RZ, UR6 ;  /* 0x00000006ff067e24 */ /* 0x008fe2000f8e00ff */
[----:B------:R-:W-:Y:S01]  /*26e0*/  MOV R7, UR7 ;  /* 0x0000000700077c02 */ /* 0x000fe20008000f00 */
[----:B----4-:R-:W-:Y:S01]  /*26f0*/  IMAD.U32 R10, RZ, RZ, UR8 ;  /* 0x00000008ff0a7e24 */ /* 0x010fe2000f8e00ff */
[----:B-1----:R-:W-:-:S07]  /*2700*/  MOV R11, UR9 ;  /* 0x00000009000b7c02 */ /* 0x002fce0008000f00 */
[----:B------:R-:W-:-:S07]  /*2710*/  LEPC R20, `(.L_x_23) ;  /* 0x000000001014794e */ /* 0x000fce0000000000 */
[----:B--2---:R-:W-:Y:S05]  /*2720*/  CALL.ABS.NOINC R2 ;  /* 0x0000000002007343 */ /* 0x004fea0003c00000 */
.L_x_23:
[----:B------:R-:W-:Y:S05]  /*2730*/  EXIT ;  /* 0x000000000000794d */ /* 0x000fea0003800000 */
        .type           $_Z10bruteForcePc$_Z6my_powxi,@function
        .size           $_Z10bruteForcePc$_Z6my_powxi,(.L_x_32 - $_Z10bruteForcePc$_Z6my_powxi)
$_Z10bruteForcePc$_Z6my_powxi:
[----:B------:R-:W-:Y:S01]  /*2740*/  ISETP.NE.AND P0, PT, R6, RZ, PT ;  /* 0x000000ff0600720c */ /* 0x000fe20003f05270 */
[----:B------:R-:W-:Y:S01]  /*2750*/  UMOV UR4, 0x1 ;  /* 0x0000000100047882 */ /* 0x000fe20000000000 */
[----:B------:R-:W-:-:S11]  /*2760*/  UMOV UR5, URZ ;  /* 0x000000ff00057c82 */ /* 0x000fd60008000000 */
[----:B------:R-:W-:Y:S05]  /*2770*/  @!P0 BRA `(.L_x_24) ;  /* 0x0000000000d08947 */ /* 0x000fea0003800000 */
[C---:B------:R-:W-:Y:S01]  /*2780*/  ISETP.GE.U32.AND P0, PT, R6.reuse, 0x4, PT ;  /* 0x000000040600780c */ /* 0x040fe20003f06070 */
[----:B------:R-:W-:Y:S01]  /*2790*/  UMOV UR4, 0x1 ;  /* 0x0000000100047882 */ /* 0x000fe20000000000 */
[----:B------:R-:W-:Y:S01]  /*27a0*/  UMOV UR5, URZ ;  /* 0x000000ff00057c82 */ /* 0x000fe20008000000 */
[----:B------:R-:W-:-:S10]  /*27b0*/  LOP3.LUT R9, R6, 0x3, RZ, 0xc0, !PT ;  /* 0x0000000306097812 */ /* 0x000fd400078ec0ff */
[----:B------:R-:W-:Y:S05]  /*27c0*/  @!P0 BRA `(.L_x_25) ;  /* 0x0000000000948947 */ /* 0x000fea0003800000 */
[----:B------:R-:W-:Y:S01]  /*27d0*/  LOP3.LUT R6, R6, 0xfffffffc, RZ, 0xc0, !PT ;  /* 0xfffffffc06067812 */ /* 0x000fe200078ec0ff */
[----:B------:R-:W-:Y:S01]  /*27e0*/  UMOV UR4, 0x1 ;  /* 0x0000000100047882 */ /* 0x000fe20000000000 */
[----:B------:R-:W-:Y:S02]  /*27f0*/  UMOV UR5, URZ ;  /* 0x000000ff00057c82 */ /* 0x000fe40008000000 */
[----:B------:R-:W-:-:S04]  /*2800*/  IADD3 R6, PT, PT, -R6, RZ, RZ ;  /* 0x000000ff06067210 */ /* 0x000fc80007ffe1ff */
[----:B------:R-:W-:-:S13]  /*2810*/  ISETP.GE.AND P0, PT, R6, RZ, PT ;  /* 0x000000ff0600720c */ /* 0x000fda0003f06270 */
[----:B------:R-:W-:Y:S05]  /*2820*/  @P0 BRA `(.L_x_26) ;  /* 0x0000000000600947 */ /* 0x000fea0003800000 */
[----:B------:R-:W-:Y:S01]  /*2830*/  IMAD.MOV R11, RZ, RZ, -R6 ;  /* 0x000000ffff0b7224 */ /* 0x000fe200078e0a06 */
[----:B------:R-:W-:-:S04]  /*2840*/  PLOP3.LUT P0, PT, PT, PT, PT, 0x80, 0x8 ;  /* 0x000000000008781c */ /* 0x000fc80003f0f070 */
[----:B------:R-:W-:-:S13]  /*2850*/  ISETP.GT.AND P2, PT, R11, 0xc, PT ;  /* 0x0000000c0b00780c */ /* 0x000fda0003f44270 */
[----:B------:R-:W-:Y:S05]  /*2860*/  @!P2 BRA `(.L_x_27) ;  /* 0x00000000001ca947 */ /* 0x000fea0003800000 */
[----:B------:R-:W-:-:S13]  /*2870*/  PLOP3.LUT P0, PT, PT, PT, PT, 0x8, 0x80 ;  /* 0x000000000080781c */ /* 0x000fda0003f0e170 */
.L_x_28:
[----:B------:R-:W-:Y:S01]  /*2880*/  IADD3 R6, PT, PT, R6, 0x10, RZ ;  /* 0x0000001006067810 */ /* 0x000fe20007ffe0ff */
[----:B------:R-:W-:Y:S01]  /*2890*/  UMOV UR5, UR4 ;  /* 0x0000000400057c82 */ /* 0x000fe20008000000 */
[----:B------:R-:W-:Y:S02]  /*28a0*/  UMOV UR4, URZ ;  /* 0x000000ff00047c82 */ /* 0x000fe40008000000 */
[----:B------:R-:W-:-:S13]  /*28b0*/  ISETP.GE.AND P2, PT, R6, -0xc, PT ;  /* 0xfffffff40600780c */ /* 0x000fda0003f46270 */
[----:B------:R-:W-:Y:S05]  /*28c0*/  @!P2 BRA `(.L_x_28) ;  /* 0xfffffffc00eca947 */ /* 0x000fea000383ffff */
[----:B------:R-:W-:-:S12]  /*28d0*/  UIMAD UR5, UR5, 0x6198fa41, URZ ;  /* 0x6198fa41050578a4 */ /* 0x000fd8000f8e02ff */
.L_x_27:
[----:B------:R-:W-:-:S05]  /*28e0*/  IMAD.MOV R11, RZ, RZ, -R6 ;  /* 0x000000ffff0b7224 */ /* 0x000fca00078e0a06 */
[----:B------:R-:W-:-:S13]  /*28f0*/  ISETP.GT.AND P2, PT, R11, 0x4, PT ;  /* 0x000000040b00780c */ /* 0x000fda0003f44270 */
[----:B------:R-:W-:Y:S05]  /*2900*/  @!P2 BRA `(.L_x_29) ;  /* 0x000000000020a947 */ /* 0x000fea0003800000 */
[----:B------:R-:W-:Y:S01]  /*2910*/  UIMAD.WIDE.U32 UR6, UR4, 0x1fd1100, URZ ;  /* 0x01fd1100040678a5 */ /* 0x000fe2000f8e00ff */
[----:B------:R-:W-:Y:S01]  /*2920*/  PLOP3.LUT P0, PT, PT, PT, PT, 0x8, 0x80 ;  /* 0x000000000080781c */ /* 0x000fe20003f0e170 */
[----:B------:R-:W-:Y:S01]  /*2930*/  UIMAD UR5, UR5, 0x1fd1100, URZ ;  /* 0x01fd1100050578a4 */ /* 0x000fe2000f8e02ff */
[----:B------:R-:W-:-:S03]  /*2940*/  IADD3 R6, PT, PT, R6, 0x8, RZ ;  /* 0x0000000806067810 */ /* 0x000fc60007ffe0ff */
[----:B------:R-:W-:Y:S02]  /*2950*/  UIADD3 UR7, UPT, UPT, UR7, UR5, URZ ;  /* 0x0000000507077290 */ /* 0x000fe4000fffe0ff */
[----:B------:R-:W-:Y:S02]  /*2960*/  UIMAD.WIDE.U32 UR4, UR6, 0x1fd1100, URZ ;  /* 0x01fd1100060478a5 */ /* 0x000fe4000f8e00ff */
[----:B------:R-:W-:-:S04]  /*2970*/  UIMAD UR7, UR7, 0x1fd1100, URZ ;  /* 0x01fd1100070778a4 */ /* 0x000fc8000f8e02ff */
[----:B------:R-:W-:-:S12]  /*2980*/  UIADD3 UR5, UPT, UPT, UR5, UR7, URZ ;  /* 0x0000000705057290 */ /* 0x000fd8000fffe0ff */
.L_x_29:
[----:B------:R-:W-:-:S13]  /*2990*/  ISETP.NE.OR P0, PT, R6, RZ, P0 ;  /* 0x000000ff0600720c */ /* 0x000fda0000705670 */
[----:B------:R-:W-:Y:S05]  /*29a0*/  @!P0 BRA `(.L_x_25) ;  /* 0x00000000001c8947 */ /* 0x000fea0003800000 */
.L_x_26:
[----:B------:R-:W-:Y:S01]  /*29b0*/  VIADD R6, R6, 0x4 ;  /* 0x0000000406067836 */ /* 0x000fe20000000000 */
[----:B------:R-:W-:Y:S02]  /*29c0*/  UIMAD.WIDE.U32 UR6, UR4, 0x1fd1100, URZ ;  /* 0x01fd1100040678a5 */ /* 0x000fe4000f8e00ff */
[----:B------:R-:W-:Y:S02]  /*29d0*/  UIMAD UR5, UR5, 0x1fd1100, URZ ;  /* 0x01fd1100050578a4 */ /* 0x000fe4000f8e02ff */
[----:B------:R-:W-:Y:S02]  /*29e0*/  ISETP.NE.AND P0, PT, R6, RZ, PT ;  /* 0x000000ff0600720c */ /* 0x000fe40003f05270 */
[----:B------:R-:W-:Y:S01]  /*29f0*/  UIADD3 UR5, UPT, UPT, UR7, UR5, URZ ;  /* 0x0000000507057290 */ /* 0x000fe2000fffe0ff */
[----:B------:R-:W-:-:S10]  /*2a00*/  UMOV UR4, UR6 ;  /* 0x0000000600047c82 */ /* 0x000fd40008000000 */
[----:B------:R-:W-:Y:S05]  /*2a10*/  @P0 BRA `(.L_x_26) ;  /* 0xfffffffc00e40947 */ /* 0x000fea000383ffff */
.L_x_25:
[----:B------:R-:W-:-:S13]  /*2a20*/  ISETP.NE.AND P0, PT, R9, RZ, PT ;  /* 0x000000ff0900720c */ /* 0x000fda0003f05270 */
[----:B------:R-:W-:Y:S05]  /*2a30*/  @!P0 BRA `(.L_x_24) ;  /* 0x0000000000208947 */ /* 0x000fea0003800000 */
[----:B------:R-:W-:-:S07]  /*2a40*/  IADD3 R9, PT, PT, -R9, RZ, RZ ;  /* 0x000000ff09097210 */ /* 0x000fce0007ffe1ff */
.L_x_30:
[----:B------:R-:W-:Y:S01]  /*2a50*/  VIADD R9, R9, 0x1 ;  /* 0x0000000109097836 */ /* 0x000fe20000000000 */
[----:B------:R-:W-:Y:S02]  /*2a60*/  UIMAD.WIDE.U32 UR6, UR4, 0x4c, URZ ;  /* 0x0000004c040678a5 */ /* 0x000fe4000f8e00ff */
[----:B------:R-:W-:Y:S02]  /*2a70*/  UIMAD UR5, UR5, 0x4c, URZ ;  /* 0x0000004c050578a4 */ /* 0x000fe4000f8e02ff */
[----:B------:R-:W-:Y:S02]  /*2a80*/  ISETP.NE.AND P0, PT, R9, RZ, PT ;  /* 0x000000ff0900720c */ /* 0x000fe40003f05270 */
[----:B------:R-:W-:Y:S01]  /*2a90*/  UIADD3 UR5, UPT, UPT, UR7, UR5, URZ ;  /* 0x0000000507057290 */ /* 0x000fe2000fffe0ff */
[----:B------:R-:W-:-:S10]  /*2aa0*/  UMOV UR4, UR6 ;  /* 0x0000000600047c82 */ /* 0x000fd40008000000 */
[----:B------:R-:W-:Y:S05]  /*2ab0*/  @P0 BRA `(.L_x_30) ;  /* 0xfffffffc00e40947 */ /* 0x000fea000383ffff */
.L_x_24:
[----:B------:R-:W-:Y:S01]  /*2ac0*/  HFMA2 R11, -RZ, RZ, 0, 0 ;  /* 0x00000000ff0b7431 */ /* 0x000fe200000001ff */
[----:B------:R-:W-:Y:S01]  /*2ad0*/  UMOV UR36, UR4 ;  /* 0x0000000400247c82 */ /* 0x000fe20008000000 */
[----:B------:R-:W-:Y:S02]  /*2ae0*/  UMOV UR37, UR5 ;  /* 0x0000000500257c82 */ /* 0x000fe40008000000 */
[----:B------:R-:W-:Y:S05]  /*2af0*/  RET.REL.NODEC R10 `(_Z10bruteForcePc) ;  /* 0xffffffd40a407950 */ /* 0x000fea0003c3ffff */
.L_x_31:
[----:B------:R-:W-:-:S00]  /*2b00*/  BRA `(.L_x_31) ;  /* 0xfffffffc00fc7947 */ /* 0x000fc0000383ffff */
[----:B------:R-:W-:-:S00]  /*2b10*/  NOP ;  /* 0x0000000000007918 */ /* 0x000fc00000000000 */
        /* <DEDUP_REMOVED lines=14> */
.L_x_32:


//--------------------- .nv.global.init           --------------------------
	.section	.nv.global.init,"aw",@progbits
.nv.global.init:
	.type		$str$3,@object
	.size		$str$3,($str - $str$3)
$str$3:
        /*0000*/ 	.byte	0x30, 0x00
	.type		$str,@object
	.size		$str,(__unnamed_1 - $str)
$str:
        /*0002*/ 	.byte	0x45, 0x6e, 0x63, 0x6f, 0x6e, 0x74, 0x72, 0x6f, 0x75, 0x20, 0x6f, 0x20, 0x70, 0x61, 0x73, 0x73
        /*0012*/ 	.byte	0x77, 0x6f, 0x72, 0x64, 0x21, 0x0a, 0x00
	.type		__unnamed_1,@object
	.size		__unnamed_1,($str$2 - __unnamed_1)
__unnamed_1:
        /*0019*/ 	.byte	0x76, 0x6f, 0x69, 0x64, 0x20, 0x62, 0x72, 0x75, 0x74, 0x65, 0x46, 0x6f, 0x72, 0x63, 0x65, 0x28
        /*0029*/ 	.byte	0x63, 0x68, 0x61, 0x72, 0x20, 0x2a, 0x29, 0x00
	.type		$str$2,@object
	.size		$str$2,($str$4 - $str$2)
$str$2:
        /*0031*/ 	.byte	0x50, 0x61, 0x73, 0x73, 0x77, 0x6f, 0x72, 0x64, 0x20, 0x65, 0x6e, 0x63, 0x6f, 0x6e, 0x74, 0x72
        /*0041*/ 	.byte	0x61, 0x64, 0x6f, 0x3a, 0x20, 0x25, 0x73, 0x0a, 0x00
	.type		$str$4,@object
	.size		$str$4,($str$1 - $str$4)
$str$4:
        /*004a*/ 	.byte	0x2f, 0x74, 0x6d, 0x70, 0x2f, 0x73, 0x61, 0x73, 0x73, 0x5f, 0x63, 0x75, 0x5f, 0x34, 0x33, 0x37
        /*005a*/ 	.byte	0x61, 0x68, 0x63, 0x73, 0x7a, 0x2f, 0x6b, 0x2e, 0x63, 0x75, 0x00
	.type		$str$1,@object
	.size		$str$1,(.L_2 - $str$1)
$str$1:
        /*0065*/ 	.byte	0x4f, 0x20, 0x6e, 0xc3, 0xba, 0x6d, 0x65, 0x72, 0x6f, 0x20, 0x71, 0x75, 0x65, 0x20, 0x65, 0x73
        /*0075*/ 	.byte	0x74, 0x61, 0x6d, 0x6f, 0x73, 0x20, 0x74, 0x65, 0x6e, 0x74, 0x61, 0x6e, 0x64, 0x6f, 0x20, 0x65
        /*0085*/ 	.byte	0x6e, 0x63, 0x6f, 0x6e, 0x74, 0x72, 0x61, 0x72, 0x20, 0x28, 0x70, 0x61, 0x73, 0x73, 0x77, 0x6f
        /*0095*/ 	.byte	0x72, 0x64, 0x20, 0x6e, 0x61, 0x20, 0x62, 0x61, 0x73, 0x65, 0x20, 0x64, 0x65, 0x63, 0x69, 0x6d
        /*00a5*/ 	.byte	0x61, 0x6c, 0x29, 0x3a, 0x20, 0x25, 0x6c, 0x6c, 0x69, 0x0a, 0x00
.L_2:


//--------------------- .nv.shared.reserved.0     --------------------------
	.section	.nv.shared.reserved.0,"aw",@nobits
	.weak		__nv_reservedSMEM_offset_0_alias
	.size		__nv_reservedSMEM_offset_0_alias, 0, 64
	.other		__nv_reservedSMEM_offset_0_alias,@"STO_CUDA_RESERVED_SHARED STV_DEFAULT"
__nv_reservedSMEM_offset_0_alias:
	.zero		0
	.zero		64


//--------------------- .nv.constant0._Z10bruteForcePc --------------------------
	.section	.nv.constant0._Z10bruteForcePc,"a",@progbits
	.sectionflags	@""
	.align	4
.nv.constant0._Z10bruteForcePc:
	.zero		904


//--------------------- SYMBOLS --------------------------

	.type		.nv.reservedSmem.offset0,@object
	.size		.nv.reservedSmem.offset0,0x4
	.type		vprintf,@function
	.type		__assertfail,@function
